//
// Generated by NVIDIA NVVM Compiler
//
// Compiler Build ID: CL-36424714
// Cuda compilation tools, release 13.0, V13.0.88
// Based on NVVM 20.0.0
//

.version 9.0
.target sm_100
.address_size 64

	// .globl	_Z6searchPiPcS0_ii
.extern .func  (.param .b64 func_retval0) malloc
(
	.param .b64 malloc_param_0
)
;

.visible .entry _Z6searchPiPcS0_ii(
	.param .u64 .ptr .align 1 _Z6searchPiPcS0_ii_param_0,
	.param .u64 .ptr .align 1 _Z6searchPiPcS0_ii_param_1,
	.param .u64 .ptr .align 1 _Z6searchPiPcS0_ii_param_2,
	.param .u32 _Z6searchPiPcS0_ii_param_3,
	.param .u32 _Z6searchPiPcS0_ii_param_4
)
{
	.reg .pred 	%p<47>;
	.reg .b16 	%rs<93>;
	.reg .b32 	%r<115>;
	.reg .b64 	%rd<125>;

	ld.param.u64 	%rd16, [_Z6searchPiPcS0_ii_param_0];
	ld.param.u64 	%rd17, [_Z6searchPiPcS0_ii_param_1];
	ld.param.u64 	%rd18, [_Z6searchPiPcS0_ii_param_2];
	ld.param.u32 	%r61, [_Z6searchPiPcS0_ii_param_3];
	ld.param.u32 	%r62, [_Z6searchPiPcS0_ii_param_4];
	cvta.to.global.u64 	%rd1, %rd18;
	cvta.to.global.u64 	%rd2, %rd17;
	cvt.s64.s32 	%rd3, %r61;
	{ // callseq 0, 0
	.param .b64 param0;
	st.param.b64 	[param0], %rd3;
	.param .b64 retval0;
	call.uni (retval0), 
	malloc, 
	(
	param0
	);
	ld.param.b64 	%rd19, [retval0];
	} // callseq 0
	setp.lt.s32 	%p1, %r61, 1;
	@%p1 bra 	$L__BB0_13;
	and.b32  	%r1, %r61, 15;
	setp.lt.u32 	%p2, %r61, 16;
	mov.b32 	%r93, 0;
	@%p2 bra 	$L__BB0_4;
	and.b32  	%r93, %r61, 2147483632;
	mov.b32 	%r91, 0;
$L__BB0_3:
	.pragma "nounroll";
	cvt.u64.u32 	%rd20, %r91;
	add.s64 	%rd21, %rd19, %rd20;
	mov.b16 	%rs15, 0;
	st.u8 	[%rd21], %rs15;
	st.u8 	[%rd21+1], %rs15;
	st.u8 	[%rd21+2], %rs15;
	st.u8 	[%rd21+3], %rs15;
	st.u8 	[%rd21+4], %rs15;
	st.u8 	[%rd21+5], %rs15;
	st.u8 	[%rd21+6], %rs15;
	st.u8 	[%rd21+7], %rs15;
	st.u8 	[%rd21+8], %rs15;
	st.u8 	[%rd21+9], %rs15;
	st.u8 	[%rd21+10], %rs15;
	st.u8 	[%rd21+11], %rs15;
	st.u8 	[%rd21+12], %rs15;
	st.u8 	[%rd21+13], %rs15;
	st.u8 	[%rd21+14], %rs15;
	st.u8 	[%rd21+15], %rs15;
	add.s32 	%r91, %r91, 16;
	setp.ne.s32 	%p3, %r91, %r93;
	@%p3 bra 	$L__BB0_3;
$L__BB0_4:
	setp.eq.s32 	%p4, %r1, 0;
	@%p4 bra 	$L__BB0_13;
	and.b32  	%r6, %r61, 7;
	setp.lt.u32 	%p5, %r1, 8;
	@%p5 bra 	$L__BB0_7;
	cvt.u64.u32 	%rd22, %r93;
	add.s64 	%rd23, %rd19, %rd22;
	mov.b16 	%rs16, 0;
	st.u8 	[%rd23], %rs16;
	st.u8 	[%rd23+1], %rs16;
	st.u8 	[%rd23+2], %rs16;
	st.u8 	[%rd23+3], %rs16;
	st.u8 	[%rd23+4], %rs16;
	st.u8 	[%rd23+5], %rs16;
	st.u8 	[%rd23+6], %rs16;
	st.u8 	[%rd23+7], %rs16;
	add.s32 	%r93, %r93, 8;
$L__BB0_7:
	setp.eq.s32 	%p6, %r6, 0;
	@%p6 bra 	$L__BB0_13;
	and.b32  	%r9, %r61, 3;
	setp.lt.u32 	%p7, %r6, 4;
	@%p7 bra 	$L__BB0_10;
	cvt.u64.u32 	%rd24, %r93;
	add.s64 	%rd25, %rd19, %rd24;
	mov.b16 	%rs17, 0;
	st.u8 	[%rd25], %rs17;
	st.u8 	[%rd25+1], %rs17;
	st.u8 	[%rd25+2], %rs17;
	st.u8 	[%rd25+3], %rs17;
	add.s32 	%r93, %r93, 4;
$L__BB0_10:
	setp.eq.s32 	%p8, %r9, 0;
	@%p8 bra 	$L__BB0_13;
	mov.b32 	%r96, 0;
$L__BB0_12:
	.pragma "nounroll";
	cvt.u64.u32 	%rd26, %r93;
	add.s64 	%rd27, %rd19, %rd26;
	mov.b16 	%rs18, 0;
	st.u8 	[%rd27], %rs18;
	add.s32 	%r93, %r93, 1;
	add.s32 	%r96, %r96, 1;
	setp.ne.s32 	%p9, %r96, %r9;
	@%p9 bra 	$L__BB0_12;
$L__BB0_13:
	setp.lt.s32 	%p10, %r61, 1;
	{ // callseq 1, 0
	.param .b64 param0;
	st.param.b64 	[param0], %rd3;
	.param .b64 retval0;
	call.uni (retval0), 
	malloc, 
	(
	param0
	);
	ld.param.b64 	%rd28, [retval0];
	} // callseq 1
	@%p10 bra 	$L__BB0_26;
	and.b32  	%r16, %r61, 15;
	setp.lt.u32 	%p11, %r61, 16;
	mov.b32 	%r99, 0;
	@%p11 bra 	$L__BB0_17;
	and.b32  	%r99, %r61, 2147483632;
	mov.b32 	%r97, 0;
$L__BB0_16:
	.pragma "nounroll";
	cvt.u64.u32 	%rd29, %r97;
	add.s64 	%rd30, %rd19, %rd29;
	ld.u8 	%rs19, [%rd30];
	add.s64 	%rd31, %rd28, %rd29;
	st.u8 	[%rd31], %rs19;
	ld.u8 	%rs20, [%rd30+1];
	st.u8 	[%rd31+1], %rs20;
	ld.u8 	%rs21, [%rd30+2];
	st.u8 	[%rd31+2], %rs21;
	ld.u8 	%rs22, [%rd30+3];
	st.u8 	[%rd31+3], %rs22;
	ld.u8 	%rs23, [%rd30+4];
	st.u8 	[%rd31+4], %rs23;
	ld.u8 	%rs24, [%rd30+5];
	st.u8 	[%rd31+5], %rs24;
	ld.u8 	%rs25, [%rd30+6];
	st.u8 	[%rd31+6], %rs25;
	ld.u8 	%rs26, [%rd30+7];
	st.u8 	[%rd31+7], %rs26;
	ld.u8 	%rs27, [%rd30+8];
	st.u8 	[%rd31+8], %rs27;
	ld.u8 	%rs28, [%rd30+9];
	st.u8 	[%rd31+9], %rs28;
	ld.u8 	%rs29, [%rd30+10];
	st.u8 	[%rd31+10], %rs29;
	ld.u8 	%rs30, [%rd30+11];
	st.u8 	[%rd31+11], %rs30;
	ld.u8 	%rs31, [%rd30+12];
	st.u8 	[%rd31+12], %rs31;
	ld.u8 	%rs32, [%rd30+13];
	st.u8 	[%rd31+13], %rs32;
	ld.u8 	%rs33, [%rd30+14];
	st.u8 	[%rd31+14], %rs33;
	ld.u8 	%rs34, [%rd30+15];
	st.u8 	[%rd31+15], %rs34;
	add.s32 	%r97, %r97, 16;
	setp.ne.s32 	%p12, %r97, %r99;
	@%p12 bra 	$L__BB0_16;
$L__BB0_17:
	setp.eq.s32 	%p13, %r16, 0;
	@%p13 bra 	$L__BB0_26;
	and.b32  	%r21, %r61, 7;
	setp.lt.u32 	%p14, %r16, 8;
	@%p14 bra 	$L__BB0_20;
	cvt.u64.u32 	%rd32, %r99;
	add.s64 	%rd33, %rd19, %rd32;
	ld.u8 	%rs35, [%rd33];
	add.s64 	%rd34, %rd28, %rd32;
	st.u8 	[%rd34], %rs35;
	ld.u8 	%rs36, [%rd33+1];
	st.u8 	[%rd34+1], %rs36;
	ld.u8 	%rs37, [%rd33+2];
	st.u8 	[%rd34+2], %rs37;
	ld.u8 	%rs38, [%rd33+3];
	st.u8 	[%rd34+3], %rs38;
	ld.u8 	%rs39, [%rd33+4];
	st.u8 	[%rd34+4], %rs39;
	ld.u8 	%rs40, [%rd33+5];
	st.u8 	[%rd34+5], %rs40;
	ld.u8 	%rs41, [%rd33+6];
	st.u8 	[%rd34+6], %rs41;
	ld.u8 	%rs42, [%rd33+7];
	st.u8 	[%rd34+7], %rs42;
	add.s32 	%r99, %r99, 8;
$L__BB0_20:
	setp.eq.s32 	%p15, %r21, 0;
	@%p15 bra 	$L__BB0_26;
	and.b32  	%r24, %r61, 3;
	setp.lt.u32 	%p16, %r21, 4;
	@%p16 bra 	$L__BB0_23;
	cvt.u64.u32 	%rd35, %r99;
	add.s64 	%rd36, %rd19, %rd35;
	ld.u8 	%rs43, [%rd36];
	add.s64 	%rd37, %rd28, %rd35;
	st.u8 	[%rd37], %rs43;
	ld.u8 	%rs44, [%rd36+1];
	st.u8 	[%rd37+1], %rs44;
	ld.u8 	%rs45, [%rd36+2];
	st.u8 	[%rd37+2], %rs45;
	ld.u8 	%rs46, [%rd36+3];
	st.u8 	[%rd37+3], %rs46;
	add.s32 	%r99, %r99, 4;
$L__BB0_23:
	setp.eq.s32 	%p17, %r24, 0;
	@%p17 bra 	$L__BB0_26;
	mov.b32 	%r102, 0;
$L__BB0_25:
	.pragma "nounroll";
	cvt.u64.u32 	%rd38, %r99;
	add.s64 	%rd39, %rd19, %rd38;
	ld.u8 	%rs47, [%rd39];
	add.s64 	%rd40, %rd28, %rd38;
	st.u8 	[%rd40], %rs47;
	add.s32 	%r99, %r99, 1;
	add.s32 	%r102, %r102, 1;
	setp.ne.s32 	%p18, %r102, %r24;
	@%p18 bra 	$L__BB0_25;
$L__BB0_26:
	mov.u32 	%r69, %ntid.x;
	mov.u32 	%r70, %ctaid.x;
	mov.u32 	%r71, %tid.x;
	mad.lo.s32 	%r72, %r70, %r69, %r71;
	shl.b32 	%r105, %r72, 10;
	min.s32 	%r73, %r72, %r61;
	setp.lt.s32 	%p19, %r73, 1;
	@%p19 bra 	$L__BB0_29;
	mov.b32 	%r103, 0;
$L__BB0_28:
	cvt.u64.u32 	%rd41, %r103;
	add.s64 	%rd42, %rd28, %rd41;
	ld.s8 	%r75, [%rd42];
	add.s32 	%r76, %r105, %r75;
	div.s32 	%r105, %r76, %r62;
	mul.lo.s32 	%r77, %r105, %r62;
	sub.s32 	%r78, %r76, %r77;
	st.u8 	[%rd42], %r78;
	add.s32 	%r103, %r103, 1;
	setp.gt.s32 	%p20, %r105, 0;
	setp.lt.s32 	%p21, %r103, %r61;
	and.pred  	%p22, %p20, %p21;
	@%p22 bra 	$L__BB0_28;
$L__BB0_29:
	setp.ne.s32 	%p23, %r105, 0;
	@%p23 bra 	$L__BB0_60;
	setp.lt.s32 	%p24, %r61, 1;
	add.s32 	%r79, %r61, 1;
	cvt.s64.s32 	%rd43, %r79;
	{ // callseq 2, 0
	.param .b64 param0;
	st.param.b64 	[param0], %rd43;
	.param .b64 retval0;
	call.uni (retval0), 
	malloc, 
	(
	param0
	);
	ld.param.b64 	%rd44, [retval0];
	} // callseq 2
	add.s64 	%rd7, %rd44, %rd3;
	@%p24 bra 	$L__BB0_54;
	and.b32  	%r37, %r61, 15;
	add.s32 	%r38, %r37, -1;
	and.b32  	%r39, %r61, 7;
	add.s32 	%r40, %r39, -1;
	and.b32  	%r41, %r61, 2147483632;
	and.b32  	%r42, %r61, 3;
	neg.s32 	%r43, %r41;
	mov.b32 	%r106, 0;
$L__BB0_32:
	setp.eq.s32 	%p29, %r106, 1024;
	@%p29 bra 	$L__BB0_60;
	setp.lt.u32 	%p30, %r61, 16;
	mov.b32 	%r112, 0;
	@%p30 bra 	$L__BB0_42;
	add.s64 	%rd124, %rd28, 7;
	add.s64 	%rd123, %rd44, 7;
	mov.u32 	%r107, %r43;
	bra.uni 	$L__BB0_41;
$L__BB0_35:
	setp.eq.s16 	%p40, %rs89, 0;
	mov.b16 	%rs88, 0;
	mov.u16 	%rs89, %rs88;
	@%p40 bra 	$L__BB0_37;
	add.s32 	%r48, %r108, 1;
	cvt.u64.u32 	%rd117, %r108;
	add.s64 	%rd118, %rd44, %rd117;
	ld.u8 	%rs89, [%rd118+1];
	add.s64 	%rd119, %rd2, %rd117;
	ld.global.u8 	%rs88, [%rd119+1];
	setp.eq.s16 	%p41, %rs89, %rs88;
	mov.u32 	%r108, %r48;
	@%p41 bra 	$L__BB0_35;
$L__BB0_37:
	or.b16  	%rs86, %rs89, %rs88;
	setp.eq.s16 	%p42, %rs86, 0;
	@%p42 bra 	$L__BB0_59;
	mov.b32 	%r110, 1;
	mov.b32 	%r109, 0;
$L__BB0_39:
	cvt.u64.u32 	%rd120, %r109;
	add.s64 	%rd121, %rd28, %rd120;
	ld.s8 	%r86, [%rd121];
	add.s32 	%r87, %r110, %r86;
	div.s32 	%r110, %r87, %r62;
	mul.lo.s32 	%r88, %r110, %r62;
	sub.s32 	%r89, %r87, %r88;
	st.u8 	[%rd121], %r89;
	add.s32 	%r109, %r109, 1;
	setp.gt.s32 	%p43, %r110, 0;
	setp.lt.s32 	%p44, %r109, %r61;
	and.pred  	%p45, %p43, %p44;
	@%p45 bra 	$L__BB0_39;
	setp.eq.s32 	%p46, %r110, 0;
	add.s32 	%r106, %r106, 1;
	@%p46 bra 	$L__BB0_32;
	bra.uni 	$L__BB0_60;
$L__BB0_41:
	.pragma "nounroll";
	ld.s8 	%rd48, [%rd124+-7];
	add.s64 	%rd49, %rd1, %rd48;
	ld.global.u8 	%rs52, [%rd49];
	st.u8 	[%rd123+-7], %rs52;
	ld.s8 	%rd50, [%rd124+-6];
	add.s64 	%rd51, %rd1, %rd50;
	ld.global.u8 	%rs53, [%rd51];
	st.u8 	[%rd123+-6], %rs53;
	ld.s8 	%rd52, [%rd124+-5];
	add.s64 	%rd53, %rd1, %rd52;
	ld.global.u8 	%rs54, [%rd53];
	st.u8 	[%rd123+-5], %rs54;
	ld.s8 	%rd54, [%rd124+-4];
	add.s64 	%rd55, %rd1, %rd54;
	ld.global.u8 	%rs55, [%rd55];
	st.u8 	[%rd123+-4], %rs55;
	ld.s8 	%rd56, [%rd124+-3];
	add.s64 	%rd57, %rd1, %rd56;
	ld.global.u8 	%rs56, [%rd57];
	st.u8 	[%rd123+-3], %rs56;
	ld.s8 	%rd58, [%rd124+-2];
	add.s64 	%rd59, %rd1, %rd58;
	ld.global.u8 	%rs57, [%rd59];
	st.u8 	[%rd123+-2], %rs57;
	ld.s8 	%rd60, [%rd124+-1];
	add.s64 	%rd61, %rd1, %rd60;
	ld.global.u8 	%rs58, [%rd61];
	st.u8 	[%rd123+-1], %rs58;
	ld.s8 	%rd62, [%rd124];
	add.s64 	%rd63, %rd1, %rd62;
	ld.global.u8 	%rs59, [%rd63];
	st.u8 	[%rd123], %rs59;
	ld.s8 	%rd64, [%rd124+1];
	add.s64 	%rd65, %rd1, %rd64;
	ld.global.u8 	%rs60, [%rd65];
	st.u8 	[%rd123+1], %rs60;
	ld.s8 	%rd66, [%rd124+2];
	add.s64 	%rd67, %rd1, %rd66;
	ld.global.u8 	%rs61, [%rd67];
	st.u8 	[%rd123+2], %rs61;
	ld.s8 	%rd68, [%rd124+3];
	add.s64 	%rd69, %rd1, %rd68;
	ld.global.u8 	%rs62, [%rd69];
	st.u8 	[%rd123+3], %rs62;
	ld.s8 	%rd70, [%rd124+4];
	add.s64 	%rd71, %rd1, %rd70;
	ld.global.u8 	%rs63, [%rd71];
	st.u8 	[%rd123+4], %rs63;
	ld.s8 	%rd72, [%rd124+5];
	add.s64 	%rd73, %rd1, %rd72;
	ld.global.u8 	%rs64, [%rd73];
	st.u8 	[%rd123+5], %rs64;
	ld.s8 	%rd74, [%rd124+6];
	add.s64 	%rd75, %rd1, %rd74;
	ld.global.u8 	%rs65, [%rd75];
	st.u8 	[%rd123+6], %rs65;
	ld.s8 	%rd76, [%rd124+7];
	add.s64 	%rd77, %rd1, %rd76;
	ld.global.u8 	%rs66, [%rd77];
	st.u8 	[%rd123+7], %rs66;
	ld.s8 	%rd78, [%rd124+8];
	add.s64 	%rd79, %rd1, %rd78;
	ld.global.u8 	%rs67, [%rd79];
	st.u8 	[%rd123+8], %rs67;
	add.s32 	%r107, %r107, 16;
	add.s64 	%rd124, %rd124, 16;
	add.s64 	%rd123, %rd123, 16;
	setp.eq.s32 	%p31, %r107, 0;
	mov.u32 	%r112, %r41;
	@%p31 bra 	$L__BB0_42;
	bra.uni 	$L__BB0_41;
$L__BB0_42:
	setp.eq.s32 	%p32, %r37, 0;
	@%p32 bra 	$L__BB0_52;
	setp.lt.u32 	%p33, %r38, 7;
	@%p33 bra 	$L__BB0_45;
	cvt.u64.u32 	%rd80, %r112;
	add.s64 	%rd81, %rd28, %rd80;
	ld.s8 	%rd82, [%rd81];
	add.s64 	%rd83, %rd1, %rd82;
	ld.global.u8 	%rs68, [%rd83];
	add.s64 	%rd84, %rd44, %rd80;
	st.u8 	[%rd84], %rs68;
	ld.s8 	%rd85, [%rd81+1];
	add.s64 	%rd86, %rd1, %rd85;
	ld.global.u8 	%rs69, [%rd86];
	st.u8 	[%rd84+1], %rs69;
	ld.s8 	%rd87, [%rd81+2];
	add.s64 	%rd88, %rd1, %rd87;
	ld.global.u8 	%rs70, [%rd88];
	st.u8 	[%rd84+2], %rs70;
	ld.s8 	%rd89, [%rd81+3];
	add.s64 	%rd90, %rd1, %rd89;
	ld.global.u8 	%rs71, [%rd90];
	st.u8 	[%rd84+3], %rs71;
	ld.s8 	%rd91, [%rd81+4];
	add.s64 	%rd92, %rd1, %rd91;
	ld.global.u8 	%rs72, [%rd92];
	st.u8 	[%rd84+4], %rs72;
	ld.s8 	%rd93, [%rd81+5];
	add.s64 	%rd94, %rd1, %rd93;
	ld.global.u8 	%rs73, [%rd94];
	st.u8 	[%rd84+5], %rs73;
	ld.s8 	%rd95, [%rd81+6];
	add.s64 	%rd96, %rd1, %rd95;
	ld.global.u8 	%rs74, [%rd96];
	st.u8 	[%rd84+6], %rs74;
	ld.s8 	%rd97, [%rd81+7];
	add.s64 	%rd98, %rd1, %rd97;
	ld.global.u8 	%rs75, [%rd98];
	st.u8 	[%rd84+7], %rs75;
	add.s32 	%r112, %r112, 8;
$L__BB0_45:
	setp.eq.s32 	%p34, %r39, 0;
	@%p34 bra 	$L__BB0_52;
	setp.lt.u32 	%p35, %r40, 3;
	@%p35 bra 	$L__BB0_48;
	cvt.u64.u32 	%rd99, %r112;
	add.s64 	%rd100, %rd28, %rd99;
	ld.s8 	%rd101, [%rd100];
	add.s64 	%rd102, %rd1, %rd101;
	ld.global.u8 	%rs76, [%rd102];
	add.s64 	%rd103, %rd44, %rd99;
	st.u8 	[%rd103], %rs76;
	ld.s8 	%rd104, [%rd100+1];
	add.s64 	%rd105, %rd1, %rd104;
	ld.global.u8 	%rs77, [%rd105];
	st.u8 	[%rd103+1], %rs77;
	ld.s8 	%rd106, [%rd100+2];
	add.s64 	%rd107, %rd1, %rd106;
	ld.global.u8 	%rs78, [%rd107];
	st.u8 	[%rd103+2], %rs78;
	ld.s8 	%rd108, [%rd100+3];
	add.s64 	%rd109, %rd1, %rd108;
	ld.global.u8 	%rs79, [%rd109];
	st.u8 	[%rd103+3], %rs79;
	add.s32 	%r112, %r112, 4;
$L__BB0_48:
	setp.eq.s32 	%p36, %r42, 0;
	@%p36 bra 	$L__BB0_52;
	setp.eq.s32 	%p37, %r42, 1;
	cvt.u64.u32 	%rd110, %r112;
	add.s64 	%rd14, %rd28, %rd110;
	ld.s8 	%rd111, [%rd14];
	add.s64 	%rd112, %rd1, %rd111;
	ld.global.u8 	%rs80, [%rd112];
	add.s64 	%rd15, %rd44, %rd110;
	st.u8 	[%rd15], %rs80;
	@%p37 bra 	$L__BB0_52;
	setp.eq.s32 	%p38, %r42, 2;
	ld.s8 	%rd113, [%rd14+1];
	add.s64 	%rd114, %rd1, %rd113;
	ld.global.u8 	%rs81, [%rd114];
	st.u8 	[%rd15+1], %rs81;
	@%p38 bra 	$L__BB0_52;
	ld.s8 	%rd115, [%rd14+2];
	add.s64 	%rd116, %rd1, %rd115;
	ld.global.u8 	%rs82, [%rd116];
	st.u8 	[%rd15+2], %rs82;
$L__BB0_52:
	mov.b16 	%rs83, 0;
	st.u8 	[%rd7], %rs83;
	ld.u8 	%rs89, [%rd44];
	ld.global.u8 	%rs88, [%rd2];
	setp.ne.s16 	%p39, %rs89, %rs88;
	@%p39 bra 	$L__BB0_37;
	mov.b32 	%r108, 0;
	bra.uni 	$L__BB0_35;
$L__BB0_54:
	mov.b16 	%rs48, 0;
	st.u8 	[%rd7], %rs48;
	ld.u8 	%rs92, [%rd44];
	ld.global.u8 	%rs91, [%rd2];
	setp.ne.s16 	%p25, %rs92, %rs91;
	@%p25 bra 	$L__BB0_58;
	mov.b32 	%r114, 0;
$L__BB0_56:
	setp.eq.s16 	%p26, %rs92, 0;
	mov.b16 	%rs91, 0;
	mov.u16 	%rs92, %rs91;
	@%p26 bra 	$L__BB0_58;
	add.s32 	%r60, %r114, 1;
	cvt.u64.u32 	%rd45, %r114;
	add.s64 	%rd46, %rd44, %rd45;
	ld.u8 	%rs92, [%rd46+1];
	add.s64 	%rd47, %rd2, %rd45;
	ld.global.u8 	%rs91, [%rd47+1];
	setp.eq.s16 	%p27, %rs92, %rs91;
	mov.u32 	%r114, %r60;
	@%p27 bra 	$L__BB0_56;
$L__BB0_58:
	or.b16  	%rs51, %rs92, %rs91;
	setp.ne.s16 	%p28, %rs51, 0;
	@%p28 bra 	$L__BB0_60;
$L__BB0_59:
	cvta.to.global.u64 	%rd122, %rd16;
	mov.b32 	%r90, 1;
	st.global.u32 	[%rd122], %r90;
$L__BB0_60:
	ret;

}


// ===== COMPILED SASS (sm_100) =====

	.target	sm_100

	.elftype	@"ET_EXEC"


//--------------------- .note.nv.tkinfo           --------------------------
	.section	.note.nv.tkinfo,"",@"SHT_NOTE"
	.sectionflags	@"SHF_NOTE_NV_TKINFO"
	.tkinfo
        /*0018*/ 	.word	0x00000002
        /*0030*/ 	.string	""
        /*0030*/ 	.string	"ptxas"
        /*0030*/ 	.string	"Cuda compilation tools, release 13.0, V13.0.88"
        /*0030*/ 	.string	"Build cuda_13.0.r13.0/compiler.36424714_0"
        /*0030*/ 	.string	"-arch sm_100 -m 64 "



//--------------------- .note.nv.cuinfo           --------------------------
	.section	.note.nv.cuinfo,"",@"SHT_NOTE"
	.sectionflags	@"SHF_NOTE_NV_CUINFO"
        /*0018*/ 	.short	0x0002
        /*001a*/ 	.short	0x0064
        /*001c*/ 	.short	0x0082
	.zero		2


//--------------------- .nv.info                  --------------------------
	.section	.nv.info,"",@"SHT_CUDA_INFO"
	.align	4


	//----- nvinfo : EIATTR_REGCOUNT
	.align		4
        /*0000*/ 	.byte	0x04, 0x2f
        /*0002*/ 	.short	(.L_1 - .L_0)
	.align		4
.L_0:
        /*0004*/ 	.word	index@(_Z6searchPiPcS0_ii)
        /*0008*/ 	.word	0x0000001d


	//----- nvinfo : EIATTR_FRAME_SIZE
	.align		4
.L_1:
        /*000c*/ 	.byte	0x04, 0x11
        /*000e*/ 	.short	(.L_3 - .L_2)
	.align		4
.L_2:
        /*0010*/ 	.word	index@(_Z6searchPiPcS0_ii)
        /*0014*/ 	.word	0x00000000


	//----- nvinfo : EIATTR_MIN_STACK_SIZE
	.align		4
.L_3:
        /*0018*/ 	.byte	0x04, 0x12
        /*001a*/ 	.short	(.L_5 - .L_4)
	.align		4
.L_4:
        /*001c*/ 	.word	index@(_Z6searchPiPcS0_ii)
        /*0020*/ 	.word	0x00000000
.L_5:


//--------------------- .nv.compat                --------------------------
	.section	.nv.compat,"",@"SHT_CUDA_COMPAT_INFO"
	.align	4
        /*0000*/ 	.byte	0x02, 0x09, 0x00, 0x00, 0x02, 0x02, 0x01, 0x00, 0x02, 0x05, 0x05, 0x00, 0x03, 0x07, 0x01, 0x01
        /*0010*/ 	.byte	0x02, 0x03, 0x00, 0x00, 0x02, 0x06, 0x01, 0x00, 0x04, 0x0b, 0x08, 0x00, 0x09, 0x00, 0x00, 0x00
        /*0020*/ 	.byte	0x00, 0x00, 0x00, 0x00


//--------------------- .nv.info._Z6searchPiPcS0_ii --------------------------
	.section	.nv.info._Z6searchPiPcS0_ii,"",@"SHT_CUDA_INFO"
	.sectionflags	@""
	.align	4


	//----- nvinfo : EIATTR_CUDA_API_VERSION
	.align		4
        /*0000*/ 	.byte	0x04, 0x37
        /*0002*/ 	.short	(.L_7 - .L_6)
.L_6:
        /*0004*/ 	.word	0x00000082


	//----- nvinfo : EIATTR_KPARAM_INFO
	.align		4
.L_7:
        /*0008*/ 	.byte	0x04, 0x17
        /*000a*/ 	.short	(.L_9 - .L_8)
.L_8:
        /*000c*/ 	.word	0x00000000
        /*0010*/ 	.short	0x0004
        /*0012*/ 	.short	0x001c
        /*0014*/ 	.byte	0x00, 0xf0, 0x11, 0x00


	//----- nvinfo : EIATTR_KPARAM_INFO
	.align		4
.L_9:
        /*0018*/ 	.byte	0x04, 0x17
        /*001a*/ 	.short	(.L_11 - .L_10)
.L_10:
        /*001c*/ 	.word	0x00000000
        /*0020*/ 	.short	0x0003
        /*0022*/ 	.short	0x0018
        /*0024*/ 	.byte	0x00, 0xf0, 0x11, 0x00


	//----- nvinfo : EIATTR_KPARAM_INFO
	.align		4
.L_11:
        /*0028*/ 	.byte	0x04, 0x17
        /*002a*/ 	.short	(.L_13 - .L_12)
.L_12:
        /*002c*/ 	.word	0x00000000
        /*0030*/ 	.short	0x0002
        /*0032*/ 	.short	0x0010
        /*0034*/ 	.byte	0x00, 0xf5, 0x21, 0x00


	//----- nvinfo : EIATTR_KPARAM_INFO
	.align		4
.L_13:
        /*0038*/ 	.byte	0x04, 0x17
        /*003a*/ 	.short	(.L_15 - .L_14)
.L_14:
        /*003c*/ 	.word	0x00000000
        /*0040*/ 	.short	0x0001
        /*0042*/ 	.short	0x0008
        /*0044*/ 	.byte	0x00, 0xf5, 0x21, 0x00


	//----- nvinfo : EIATTR_KPARAM_INFO
	.align		4
.L_15:
        /*0048*/ 	.byte	0x04, 0x17
        /*004a*/ 	.short	(.L_17 - .L_16)
.L_16:
        /*004c*/ 	.word	0x00000000
        /*0050*/ 	.short	0x0000
        /*0052*/ 	.short	0x0000
        /*0054*/ 	.byte	0x00, 0xf5, 0x21, 0x00


	//----- nvinfo : EIATTR_SPARSE_MMA_MASK
	.align		4
.L_17:
        /*0058*/ 	.byte	0x03, 0x50
        /*005a*/ 	.short	0x0000


	//----- nvinfo : EIATTR_MAXREG_COUNT
	.align		4
        /*005c*/ 	.byte	0x03, 0x1b
        /*005e*/ 	.short	0x00ff


	//----- nvinfo : EIATTR_EXTERNS
	.align		4
        /*0060*/ 	.byte	0x04, 0x0f
        /*0062*/ 	.short	(.L_19 - .L_18)


	//   ....[0]....
	.align		4
.L_18:
        /*0064*/ 	.word	index@(malloc)


	//----- nvinfo : EIATTR_MERCURY_ISA_VERSION
	.align		4
.L_19:
        /*0068*/ 	.byte	0x03, 0x5f
        /*006a*/ 	.short	0x0101


	//----- nvinfo : EIATTR_VRC_CTA_INIT_COUNT
	.align		4
        /*006c*/ 	.byte	0x02, 0x4a
	.zero		1
	.zero		1


	//----- nvinfo : EIATTR_SYSCALL_OFFSETS
	.align		4
        /*0070*/ 	.byte	0x04, 0x46
        /*0072*/ 	.short	(.L_21 - .L_20)


	//   ....[0]....
.L_20:
        /*0074*/ 	.word	0x00000090


	//   ....[1]....
        /*0078*/ 	.word	0x00000960


	//   ....[2]....
        /*007c*/ 	.word	0x00001560


	//----- nvinfo : EIATTR_EXIT_INSTR_OFFSETS
	.align		4
.L_21:
        /*0080*/ 	.byte	0x04, 0x1c
        /*0082*/ 	.short	(.L_23 - .L_22)


	//   ....[0]....
.L_22:
        /*0084*/ 	.word	0x000014e0


	//   ....[1]....
        /*0088*/ 	.word	0x000016a0


	//   ....[2]....
        /*008c*/ 	.word	0x00002b40


	//   ....[3]....
        /*0090*/ 	.word	0x00002dc0


	//   ....[4]....
        /*0094*/ 	.word	0x00002e30


	//----- nvinfo : EIATTR_CRS_STACK_SIZE
	.align		4
.L_23:
        /*0098*/ 	.byte	0x04, 0x1e
        /*009a*/ 	.short	(.L_25 - .L_24)
.L_24:
        /*009c*/ 	.word	0x00000000


	//----- nvinfo : EIATTR_CBANK_PARAM_SIZE
	.align		4
.L_25:
        /*00a0*/ 	.byte	0x03, 0x19
        /*00a2*/ 	.short	0x0020


	//----- nvinfo : EIATTR_PARAM_CBANK
	.align		4
        /*00a4*/ 	.byte	0x04, 0x0a
        /*00a6*/ 	.short	(.L_27 - .L_26)
	.align		4
.L_26:
        /*00a8*/ 	.word	index@(.nv.constant0._Z6searchPiPcS0_ii)
        /*00ac*/ 	.short	0x0380
        /*00ae*/ 	.short	0x0020


	//----- nvinfo : EIATTR_SW_WAR
	.align		4
.L_27:
        /*00b0*/ 	.byte	0x04, 0x36
        /*00b2*/ 	.short	(.L_29 - .L_28)
.L_28:
        /*00b4*/ 	.word	0x00000008
.L_29:


//--------------------- .nv.callgraph             --------------------------
	.section	.nv.callgraph,"",@"SHT_CUDA_CALLGRAPH"
	.align	4
	.sectionentsize	8
	.align		4
        /*0000*/ 	.word	0x00000000
	.align		4
        /*0004*/ 	.word	0xffffffff
	.align		4
        /*0008*/ 	.word	index@(_Z6searchPiPcS0_ii)
	.align		4
        /*000c*/ 	.word	index@(malloc)
	.align		4
        /*0010*/ 	.word	0x00000000
	.align		4
        /*0014*/ 	.word	0xfffffffe
	.align		4
        /*0018*/ 	.word	0x00000000
	.align		4
        /*001c*/ 	.word	0xfffffffd
	.align		4
        /*0020*/ 	.word	0x00000000
	.align		4
        /*0024*/ 	.word	0xfffffffc


//--------------------- .nv.constant4             --------------------------
	.section	.nv.constant4,"a",@progbits
	.align	8
	.align		8
.nv.constant4:
        /*0000*/ 	.dword	malloc


//--------------------- .text._Z6searchPiPcS0_ii  --------------------------
	.section	.text._Z6searchPiPcS0_ii,"ax",@progbits
	.align	128
        .global         _Z6searchPiPcS0_ii
        .type           _Z6searchPiPcS0_ii,@function
        .size           _Z6searchPiPcS0_ii,(.L_x_39 - _Z6searchPiPcS0_ii)
        .other          _Z6searchPiPcS0_ii,@"STO_CUDA_ENTRY STV_DEFAULT"
_Z6searchPiPcS0_ii:
.text._Z6searchPiPcS0_ii:
[----:B------:R-:W0:Y:S01]  /*0000*/  LDC R1, c[0x0][0x37c] ;  /* 0x0000df00ff017b82 */ /* 0x000e220000000800 */
[----:B------:R-:W1:Y:S01]  /*0010*/  LDCU UR36, c[0x0][0x398] ;  /* 0x00007300ff2477ac */ /* 0x000e620008000800 */
[----:B------:R-:W-:Y:S01]  /*0020*/  MOV R0, 0x0 ;  /* 0x0000000000007802 */ /* 0x000fe20000000f00 */
[----:B------:R-:W2:Y:S05]  /*0030*/  LDCU UR4, c[0x0][0x398] ;  /* 0x00007300ff0477ac */ /* 0x000eaa0008000800 */
[----:B------:R3:W4:Y:S01]  /*0040*/  LDC.64 R2, c[0x4][R0] ;  /* 0x0100000000027b82 */ /* 0x0007220000000a00 */
[----:B-1----:R-:W-:Y:S01]  /*0050*/  USHF.R.S32.HI UR36, URZ, 0x1f, UR36 ;  /* 0x0000001fff247899 */ /* 0x002fe20008011424 */
[----:B--2---:R-:W-:-:S05]  /*0060*/  IMAD.U32 R4, RZ, RZ, UR4 ;  /* 0x00000004ff047e24 */ /* 0x004fca000f8e00ff */
[----:B---3--:R-:W-:-:S07]  /*0070*/  IMAD.U32 R5, RZ, RZ, UR36 ;  /* 0x00000024ff057e24 */ /* 0x008fce000f8e00ff */
[----:B------:R-:W-:-:S07]  /*0080*/  LEPC R20, `(.L_x_0) ;  /* 0x000000001014794e */ /* 0x000fce0000000000 */
[----:B0---4-:R-:W-:Y:S05]  /*0090*/  CALL.ABS.NOINC R2 ;  /* 0x0000000002007343 */ /* 0x011fea0003c00000 */
.L_x_0:
[----:B------:R-:W0:Y:S01]  /*00a0*/  LDC R18, c[0x0][0x398] ;  /* 0x0000e600ff127b82 */ /* 0x000e220000000800 */
[----:B------:R-:W-:Y:S02]  /*00b0*/  IMAD.MOV.U32 R19, RZ, RZ, R4 ;  /* 0x000000ffff137224 */ /* 0x000fe400078e0004 */
[----:B------:R-:W-:-:S05]  /*00c0*/  IMAD.MOV.U32 R22, RZ, RZ, R5 ;  /* 0x000000ffff167224 */ /* 0x000fca00078e0005 */
[----:B------:R-:W1:Y:S01]  /*00d0*/  LDC.64 R16, c[0x0][0x358] ;  /* 0x0000d600ff107b82 */ /* 0x000e620000000a00 */
[----:B0-----:R-:W-:-:S04]  /*00e0*/  ISETP.GE.AND P0, PT, R18, 0x1, PT ;  /* 0x000000011200780c */ /* 0x001fc80003f06270 */
[----:B------:R-:W-:-:S09]  /*00f0*/  P2R R0, PR, RZ, 0x1 ;  /* 0x00000001ff007803 */ /* 0x000fd20000000000 */
[----:B-1----:R-:W-:Y:S05]  /*0100*/  @!P0 BRA `(.L_x_1) ;  /* 0x0000000400fc8947 */ /* 0x002fea0003800000 */
[C---:B------:R-:W-:Y:S01]  /*0110*/  ISETP.GE.U32.AND P0, PT, R18.reuse, 0x10, PT ;  /* 0x000000101200780c */ /* 0x040fe20003f06070 */
[----:B------:R-:W-:Y:S01]  /*0120*/  IMAD.MOV.U32 R0, RZ, RZ, RZ ;  /* 0x000000ffff007224 */ /* 0x000fe200078e00ff */
[----:B------:R-:W-:-:S04]  /*0130*/  LOP3.LUT R5, R18, 0xf, RZ, 0xc0, !PT ;  /* 0x0000000f12057812 */ /* 0x000fc800078ec0ff */
[----:B------:R-:W-:-:S07]  /*0140*/  ISETP.NE.AND P1, PT, R5, RZ, PT ;  /* 0x000000ff0500720c */ /* 0x000fce0003f25270 */
[----:B------:R-:W-:Y:S06]  /*0150*/  @!P0 BRA `(.L_x_2) ;  /* 0x0000000000e48947 */ /* 0x000fec0003800000 */
[----:B------:R-:W-:Y:S01]  /*0160*/  BSSY.RECONVERGENT B0, `(.L_x_2) ;  /* 0x0000038000007945 */ /* 0x000fe20003800200 */
[----:B------:R-:W-:Y:S01]  /*0170*/  LOP3.LUT R0, R18, 0x7ffffff0, RZ, 0xc0, !PT ;  /* 0x7ffffff012007812 */ /* 0x000fe200078ec0ff */
[----:B------:R-:W-:-:S07]  /*0180*/  IMAD.MOV.U32 R4, RZ, RZ, RZ ;  /* 0x000000ffff047224 */ /* 0x000fce00078e00ff */
.L_x_3:
[C---:B0-----:R-:W-:Y:S01]  /*0190*/  IADD3 R2, P0, PT, R4.reuse, R19, RZ ;  /* 0x0000001304027210 */ /* 0x041fe20007f1e0ff */
[----:B------:R-:W-:Y:S01]  /*01a0*/  VIADD R4, R4, 0x10 ;  /* 0x0000001004047836 */ /* 0x000fe20000000000 */
[C---:B------:R-:W-:Y:S02]  /*01b0*/  R2UR UR4, R16.reuse ;  /* 0x00000000100472ca */ /* 0x040fe400000e0000 */
[C---:B------:R-:W-:Y:S01]  /*01c0*/  R2UR UR5, R17.reuse ;  /* 0x00000000110572ca */ /* 0x040fe200000e0000 */
[----:B------:R-:W-:Y:S01]  /*01d0*/  IMAD.X R3, RZ, RZ, R22, P0 ;  /* 0x000000ffff037224 */ /* 0x000fe200000e0616 */
[C---:B------:R-:W-:Y:S02]  /*01e0*/  R2UR UR6, R16.reuse ;  /* 0x00000000100672ca */ /* 0x040fe400000e0000 */
[----:B------:R-:W-:Y:S02]  /*01f0*/  R2UR UR7, R17 ;  /* 0x00000000110772ca */ /* 0x000fe400000e0000 */
[----:B------:R-:W-:-:S02]  /*0200*/  R2UR UR8, R16 ;  /* 0x00000000100872ca */ /* 0x000fc400000e0000 */
[C---:B------:R-:W-:Y:S02]  /*0210*/  R2UR UR9, R17.reuse ;  /* 0x00000000110972ca */ /* 0x040fe400000e0000 */
[C---:B------:R-:W-:Y:S02]  /*0220*/  R2UR UR10, R16.reuse ;  /* 0x00000000100a72ca */ /* 0x040fe400000e0000 */
[C---:B------:R-:W-:Y:S01]  /*0230*/  R2UR UR11, R17.reuse ;  /* 0x00000000110b72ca */ /* 0x040fe200000e0000 */
[----:B------:R0:W-:Y:S01]  /*0240*/  ST.E.U8 desc[UR4][R2.64], RZ ;  /* 0x000000ff02007985 */ /* 0x0001e2000c101104 */
[C---:B------:R-:W-:Y:S02]  /*0250*/  R2UR UR12, R16.reuse ;  /* 0x00000000100c72ca */ /* 0x040fe400000e0000 */
[----:B------:R-:W-:Y:S01]  /*0260*/  R2UR UR13, R17 ;  /* 0x00000000110d72ca */ /* 0x000fe200000e0000 */
[----:B------:R0:W-:Y:S01]  /*0270*/  ST.E.U8 desc[UR6][R2.64+0x1], RZ ;  /* 0x000001ff02007985 */ /* 0x0001e2000c101106 */
[----:B------:R-:W-:-:S02]  /*0280*/  R2UR UR14, R16 ;  /* 0x00000000100e72ca */ /* 0x000fc400000e0000 */
[C---:B------:R-:W-:Y:S01]  /*0290*/  R2UR UR15, R17.reuse ;  /* 0x00000000110f72ca */ /* 0x040fe200000e0000 */
[----:B------:R0:W-:Y:S01]  /*02a0*/  ST.E.U8 desc[UR8][R2.64+0x2], RZ ;  /* 0x000002ff02007985 */ /* 0x0001e2000c101108 */
        /* <DEDUP_REMOVED lines=27> */
[----:B------:R-:W-:Y:S02]  /*0460*/  R2UR UR34, R16 ;  /* 0x00000000102272ca */ /* 0x000fe400000e0000 */
[----:B------:R-:W-:Y:S01]  /*0470*/  R2UR UR35, R17 ;  /* 0x00000000112372ca */ /* 0x000fe200000e0000 */
[----:B------:R0:W-:Y:S01]  /*0480*/  ST.E.U8 desc[UR28][R2.64+0xc], RZ ;  /* 0x00000cff02007985 */ /* 0x0001e2000c10111c */
[----:B------:R-:W-:-:S03]  /*0490*/  ISETP.NE.AND P0, PT, R4, R0, PT ;  /* 0x000000000400720c */ /* 0x000fc60003f05270 */
[----:B------:R0:W-:Y:S04]  /*04a0*/  ST.E.U8 desc[UR30][R2.64+0xd], RZ ;  /* 0x00000dff02007985 */ /* 0x0001e8000c10111e */
[----:B------:R0:W-:Y:S04]  /*04b0*/  ST.E.U8 desc[UR32][R2.64+0xe], RZ ;  /* 0x00000eff02007985 */ /* 0x0001e8000c101120 */
[----:B------:R0:W-:Y:S02]  /*04c0*/  ST.E.U8 desc[UR34][R2.64+0xf], RZ ;  /* 0x00000fff02007985 */ /* 0x0001e4000c101122 */
[----:B------:R-:W-:Y:S05]  /*04d0*/  @P0 BRA `(.L_x_3) ;  /* 0xfffffffc002c0947 */ /* 0x000fea000383ffff */
[----:B------:R-:W-:Y:S05]  /*04e0*/  BSYNC.RECONVERGENT B0 ;  /* 0x0000000000007941 */ /* 0x000fea0003800200 */
.L_x_2:
[----:B------:R-:W-:Y:S04]  /*04f0*/  BSSY.RECONVERGENT B0, `(.L_x_1) ;  /* 0x0000040000007945 */ /* 0x000fe80003800200 */
[----:B------:R-:W-:Y:S05]  /*0500*/  @!P1 BRA `(.L_x_4) ;  /* 0x0000000000f89947 */ /* 0x000fea0003800000 */
[----:B------:R-:W-:Y:S02]  /*0510*/  ISETP.GE.U32.AND P0, PT, R5, 0x8, PT ;  /* 0x000000080500780c */ /* 0x000fe40003f06070 */
[----:B------:R-:W-:-:S04]  /*0520*/  LOP3.LUT R6, R18, 0x7, RZ, 0xc0, !PT ;  /* 0x0000000712067812 */ /* 0x000fc800078ec0ff */
[----:B------:R-:W-:-:S07]  /*0530*/  ISETP.NE.AND P1, PT, R6, RZ, PT ;  /* 0x000000ff0600720c */ /* 0x000fce0003f25270 */
[----:B------:R-:W-:Y:S06]  /*0540*/  @!P0 BRA `(.L_x_5) ;  /* 0x00000000006c8947 */ /* 0x000fec0003800000 */
[C---:B------:R-:W-:Y:S02]  /*0550*/  R2UR UR4, R16.reuse ;  /* 0x00000000100472ca */ /* 0x040fe400000e0000 */
[C---:B------:R-:W-:Y:S02]  /*0560*/  R2UR UR5, R17.reuse ;  /* 0x00000000110572ca */ /* 0x040fe400000e0000 */
[C---:B------:R-:W-:Y:S02]  /*0570*/  R2UR UR6, R16.reuse ;  /* 0x00000000100672ca */ /* 0x040fe400000e0000 */
[C---:B------:R-:W-:Y:S02]  /*0580*/  R2UR UR7, R17.reuse ;  /* 0x00000000110772ca */ /* 0x040fe400000e0000 */
[----:B------:R-:W-:Y:S02]  /*0590*/  R2UR UR8, R16 ;  /* 0x00000000100872ca */ /* 0x000fe400000e0000 */
[----:B------:R-:W-:-:S02]  /*05a0*/  R2UR UR9, R17 ;  /* 0x00000000110972ca */ /* 0x000fc400000e0000 */
        /* <DEDUP_REMOVED lines=8> */
[----:B------:R-:W-:Y:S02]  /*0630*/  R2UR UR18, R16 ;  /* 0x00000000101272ca */ /* 0x000fe400000e0000 */
[----:B------:R-:W-:Y:S02]  /*0640*/  R2UR UR19, R17 ;  /* 0x00000000111372ca */ /* 0x000fe400000e0000 */
[C---:B0-----:R-:W-:Y:S01]  /*0650*/  IADD3 R2, P0, PT, R0.reuse, R19, RZ ;  /* 0x0000001300027210 */ /* 0x041fe20007f1e0ff */
[----:B------:R-:W-:-:S04]  /*0660*/  VIADD R0, R0, 0x8 ;  /* 0x0000000800007836 */ /* 0x000fc80000000000 */
[----:B------:R-:W-:-:S05]  /*0670*/  IMAD.X R3, RZ, RZ, R22, P0 ;  /* 0x000000ffff037224 */ /* 0x000fca00000e0616 */
[----:B------:R1:W-:Y:S04]  /*0680*/  ST.E.U8 desc[UR4][R2.64], RZ ;  /* 0x000000ff02007985 */ /* 0x0003e8000c101104 */
[----:B------:R1:W-:Y:S04]  /*0690*/  ST.E.U8 desc[UR6][R2.64+0x1], RZ ;  /* 0x000001ff02007985 */ /* 0x0003e8000c101106 */
[----:B------:R1:W-:Y:S04]  /*06a0*/  ST.E.U8 desc[UR8][R2.64+0x2], RZ ;  /* 0x000002ff02007985 */ /* 0x0003e8000c101108 */
[----:B------:R1:W-:Y:S04]  /*06b0*/  ST.E.U8 desc[UR10][R2.64+0x3], RZ ;  /* 0x000003ff02007985 */ /* 0x0003e8000c10110a */
[----:B------:R1:W-:Y:S04]  /*06c0*/  ST.E.U8 desc[UR12][R2.64+0x4], RZ ;  /* 0x000004ff02007985 */ /* 0x0003e8000c10110c */
[----:B------:R1:W-:Y:S04]  /*06d0*/  ST.E.U8 desc[UR14][R2.64+0x5], RZ ;  /* 0x000005ff02007985 */ /* 0x0003e8000c10110e */
[----:B------:R1:W-:Y:S04]  /*06e0*/  ST.E.U8 desc[UR16][R2.64+0x6], RZ ;  /* 0x000006ff02007985 */ /* 0x0003e8000c101110 */
[----:B------:R1:W-:Y:S02]  /*06f0*/  ST.E.U8 desc[UR18][R2.64+0x7], RZ ;  /* 0x000007ff02007985 */ /* 0x0003e4000c101112 */
.L_x_5:
        /* <DEDUP_REMOVED lines=11> */
[----:B------:R-:W-:Y:S02]  /*07b0*/  R2UR UR10, R16 ;  /* 0x00000000100a72ca */ /* 0x000fe400000e0000 */
[----:B------:R-:W-:Y:S02]  /*07c0*/  R2UR UR11, R17 ;  /* 0x00000000110b72ca */ /* 0x000fe400000e0000 */
[C---:B01----:R-:W-:Y:S01]  /*07d0*/  IADD3 R2, P0, PT, R0.reuse, R19, RZ ;  /* 0x0000001300027210 */ /* 0x043fe20007f1e0ff */
[----:B------:R-:W-:-:S04]  /*07e0*/  VIADD R0, R0, 0x4 ;  /* 0x0000000400007836 */ /* 0x000fc80000000000 */
[----:B------:R-:W-:-:S05]  /*07f0*/  IMAD.X R3, RZ, RZ, R22, P0 ;  /* 0x000000ffff037224 */ /* 0x000fca00000e0616 */
[----:B------:R2:W-:Y:S04]  /*0800*/  ST.E.U8 desc[UR4][R2.64], RZ ;  /* 0x000000ff02007985 */ /* 0x0005e8000c101104 */
[----:B------:R2:W-:Y:S04]  /*0810*/  ST.E.U8 desc[UR6][R2.64+0x1], RZ ;  /* 0x000001ff02007985 */ /* 0x0005e8000c101106 */
[----:B------:R2:W-:Y:S04]  /*0820*/  ST.E.U8 desc[UR8][R2.64+0x2], RZ ;  /* 0x000002ff02007985 */ /* 0x0005e8000c101108 */
[----:B------:R2:W-:Y:S02]  /*0830*/  ST.E.U8 desc[UR10][R2.64+0x3], RZ ;  /* 0x000003ff02007985 */ /* 0x0005e4000c10110a */
.L_x_6:
[----:B------:R-:W-:Y:S05]  /*0840*/  @!P1 BRA `(.L_x_4) ;  /* 0x0000000000289947 */ /* 0x000fea0003800000 */
[----:B------:R-:W-:-:S07]  /*0850*/  IMAD.MOV.U32 R5, RZ, RZ, RZ ;  /* 0x000000ffff057224 */ /* 0x000fce00078e00ff */
.L_x_7:
[----:B0123--:R-:W-:Y:S01]  /*0860*/  IADD3 R2, P0, PT, R0, R19, RZ ;  /* 0x0000001300027210 */ /* 0x00ffe20007f1e0ff */
[----:B------:R-:W-:Y:S01]  /*0870*/  VIADD R5, R5, 0x1 ;  /* 0x0000000105057836 */ /* 0x000fe20000000000 */
[----:B------:R-:W-:Y:S01]  /*0880*/  R2UR UR4, R16 ;  /* 0x00000000100472ca */ /* 0x000fe200000e0000 */
[----:B------:R-:W-:Y:S01]  /*0890*/  VIADD R0, R0, 0x1 ;  /* 0x0000000100007836 */ /* 0x000fe20000000000 */
[----:B------:R-:W-:Y:S01]  /*08a0*/  R2UR UR5, R17 ;  /* 0x00000000110572ca */ /* 0x000fe200000e0000 */
[----:B------:R-:W-:Y:S01]  /*08b0*/  IMAD.X R3, RZ, RZ, R22, P0 ;  /* 0x000000ffff037224 */ /* 0x000fe200000e0616 */
[----:B------:R-:W-:-:S11]  /*08c0*/  ISETP.NE.AND P0, PT, R5, R4, PT ;  /* 0x000000040500720c */ /* 0x000fd60003f05270 */
[----:B------:R3:W-:Y:S02]  /*08d0*/  ST.E.U8 desc[UR4][R2.64], RZ ;  /* 0x000000ff02007985 */ /* 0x0007e4000c101104 */
[----:B------:R-:W-:Y:S05]  /*08e0*/  @P0 BRA `(.L_x_7) ;  /* 0xfffffffc00dc0947 */ /* 0x000fea000383ffff */
.L_x_4:
[----:B------:R-:W-:Y:S05]  /*08f0*/  BSYNC.RECONVERGENT B0 ;  /* 0x0000000000007941 */ /* 0x000fea0003800200 */
.L_x_1:
[----:B------:R-:W-:Y:S01]  /*0900*/  MOV R0, 0x0 ;  /* 0x0000000000007802 */ /* 0x000fe20000000f00 */
[----:B------:R-:W4:Y:S01]  /*0910*/  LDCU UR4, c[0x0][0x398] ;  /* 0x00007300ff0477ac */ /* 0x000f220008000800 */
[----:B------:R-:W-:Y:S02]  /*0920*/  IMAD.U32 R5, RZ, RZ, UR36 ;  /* 0x00000024ff057e24 */ /* 0x000fe4000f8e00ff */
[----:B0123--:R0:W1:Y:S02]  /*0930*/  LDC.64 R2, c[0x4][R0] ;  /* 0x0100000000027b82 */ /* 0x00f0640000000a00 */
[----:B0---4-:R-:W-:-:S07]  /*0940*/  IMAD.U32 R4, RZ, RZ, UR4 ;  /* 0x00000004ff047e24 */ /* 0x011fce000f8e00ff */
[----:B------:R-:W-:-:S07]  /*0950*/  LEPC R20, `(.L_x_8) ;  /* 0x000000001014794e */ /* 0x000fce0000000000 */
[----:B-1----:R-:W-:Y:S05]  /*0960*/  CALL.ABS.NOINC R2 ;  /* 0x0000000002007343 */ /* 0x002fea0003c00000 */
.L_x_8:
[----:B------:R-:W-:Y:S01]  /*0970*/  ISETP.GE.AND P6, PT, R18, 0x1, PT ;  /* 0x000000011200780c */ /* 0x000fe20003fc6270 */
[----:B------:R-:W-:Y:S02]  /*0980*/  IMAD.MOV.U32 R18, RZ, RZ, R4 ;  /* 0x000000ffff127224 */ /* 0x000fe400078e0004 */
[----:B------:R-:W-:-:S10]  /*0990*/  IMAD.MOV.U32 R2, RZ, RZ, R5 ;  /* 0x000000ffff027224 */ /* 0x000fd400078e0005 */
[----:B------:R-:W-:Y:S05]  /*09a0*/  @!P6 BRA `(.L_x_9) ;  /* 0x0000000400e4e947 */ /* 0x000fea0003800000 */
[----:B------:R-:W0:Y:S01]  /*09b0*/  LDC R3, c[0x0][0x398] ;  /* 0x0000e600ff037b82 */ /* 0x000e220000000800 */
[----:B------:R-:W-:Y:S01]  /*09c0*/  IMAD.MOV.U32 R0, RZ, RZ, RZ ;  /* 0x000000ffff007224 */ /* 0x000fe200078e00ff */
[C---:B0-----:R-:W-:Y:S02]  /*09d0*/  ISETP.GE.U32.AND P0, PT, R3.reuse, 0x10, PT ;  /* 0x000000100300780c */ /* 0x041fe40003f06070 */
[----:B------:R-:W-:-:S04]  /*09e0*/  LOP3.LUT R8, R3, 0xf, RZ, 0xc0, !PT ;  /* 0x0000000f03087812 */ /* 0x000fc800078ec0ff */
[----:B------:R-:W-:-:S07]  /*09f0*/  ISETP.NE.AND P1, PT, R8, RZ, PT ;  /* 0x000000ff0800720c */ /* 0x000fce0003f25270 */
[----:B------:R-:W-:Y:S06]  /*0a00*/  @!P0 BRA `(.L_x_10) ;  /* 0x0000000000bc8947 */ /* 0x000fec0003800000 */
[----:B------:R-:W-:Y:S01]  /*0a10*/  BSSY.RECONVERGENT B0, `(.L_x_10) ;  /* 0x000002e000007945 */ /* 0x000fe20003800200 */
[----:B------:R-:W-:Y:S01]  /*0a20*/  LOP3.LUT R0, R3, 0x7ffffff0, RZ, 0xc0, !PT ;  /* 0x7ffffff003007812 */ /* 0x000fe200078ec0ff */
[----:B------:R-:W-:-:S07]  /*0a30*/  IMAD.MOV.U32 R9, RZ, RZ, RZ ;  /* 0x000000ffff097224 */ /* 0x000fce00078e00ff */
.L_x_11:
[----:B------:R-:W-:Y:S02]  /*0a40*/  R2UR UR4, R16 ;  /* 0x00000000100472ca */ /* 0x000fe400000e0000 */
[----:B------:R-:W-:Y:S02]  /*0a50*/  R2UR UR5, R17 ;  /* 0x00000000110572ca */ /* 0x000fe400000e0000 */
[----:B------:R-:W-:-:S05]  /*0a60*/  IADD3 R6, P0, PT, R9, R19, RZ ;  /* 0x0000001309067210 */ /* 0x000fca0007f1e0ff */
[----:B------:R-:W-:-:S06]  /*0a70*/  IMAD.X R7, RZ, RZ, R22, P0 ;  /* 0x000000ffff077224 */ /* 0x000fcc00000e0616 */
[----:B0-----:R-:W2:Y:S01]  /*0a80*/  LD.E.U8 R11, desc[UR4][R6.64] ;  /* 0x00000004060b7980 */ /* 0x001ea2000c101100 */
[----:B------:R-:W-:Y:S02]  /*0a90*/  R2UR UR6, R16 ;  /* 0x00000000100672ca */ /* 0x000fe400000e0000 */
[----:B------:R-:W-:Y:S02]  /*0aa0*/  R2UR UR7, R17 ;  /* 0x00000000110772ca */ /* 0x000fe400000e0000 */
[----:B------:R-:W-:-:S05]  /*0ab0*/  IADD3 R4, P0, PT, R9, R18, RZ ;  /* 0x0000001209047210 */ /* 0x000fca0007f1e0ff */
[----:B------:R-:W-:-:S05]  /*0ac0*/  IMAD.X R5, RZ, RZ, R2, P0 ;  /* 0x000000ffff057224 */ /* 0x000fca00000e0602 */
[----:B--2---:R0:W-:Y:S04]  /*0ad0*/  ST.E.U8 desc[UR4][R4.64], R11 ;  /* 0x0000000b04007985 */ /* 0x0041e8000c101104 */
[----:B------:R-:W2:Y:S04]  /*0ae0*/  LD.E.U8 R13, desc[UR6][R6.64+0x1] ;  /* 0x00000106060d7980 */ /* 0x000ea8000c101100 */
[----:B--2---:R1:W-:Y:S04]  /*0af0*/  ST.E.U8 desc[UR4][R4.64+0x1], R13 ;  /* 0x0000010d04007985 */ /* 0x0043e8000c101104 */
[----:B------:R-:W2:Y:S04]  /*0b00*/  LD.E.U8 R15, desc[UR6][R6.64+0x2] ;  /* 0x00000206060f7980 */ /* 0x000ea8000c101100 */
[----:B--2---:R2:W-:Y:S04]  /*0b10*/  ST.E.U8 desc[UR4][R4.64+0x2], R15 ;  /* 0x0000020f04007985 */ /* 0x0045e8000c101104 */
[----:B------:R-:W3:Y:S04]  /*0b20*/  LD.E.U8 R21, desc[UR6][R6.64+0x3] ;  /* 0x0000030606157980 */ /* 0x000ee8000c101100 */
[----:B---3--:R3:W-:Y:S04]  /*0b30*/  ST.E.U8 desc[UR4][R4.64+0x3], R21 ;  /* 0x0000031504007985 */ /* 0x0087e8000c101104 */
[----:B0-----:R-:W4:Y:S04]  /*0b40*/  LD.E.U8 R11, desc[UR6][R6.64+0x4] ;  /* 0x00000406060b7980 */ /* 0x001f28000c101100 */
[----:B----4-:R0:W-:Y:S04]  /*0b50*/  ST.E.U8 desc[UR4][R4.64+0x4], R11 ;  /* 0x0000040b04007985 */ /* 0x0101e8000c101104 */
[----:B-1----:R-:W4:Y:S04]  /*0b60*/  LD.E.U8 R13, desc[UR6][R6.64+0x5] ;  /* 0x00000506060d7980 */ /* 0x002f28000c101100 */
[----:B----4-:R1:W-:Y:S04]  /*0b70*/  ST.E.U8 desc[UR4][R4.64+0x5], R13 ;  /* 0x0000050d04007985 */ /* 0x0103e8000c101104 */
[----:B--2---:R-:W2:Y:S04]  /*0b80*/  LD.E.U8 R15, desc[UR6][R6.64+0x6] ;  /* 0x00000606060f7980 */ /* 0x004ea8000c101100 */
[----:B--2---:R2:W-:Y:S04]  /*0b90*/  ST.E.U8 desc[UR4][R4.64+0x6], R15 ;  /* 0x0000060f04007985 */ /* 0x0045e8000c101104 */
[----:B---3--:R-:W3:Y:S04]  /*0ba0*/  LD.E.U8 R21, desc[UR6][R6.64+0x7] ;  /* 0x0000070606157980 */ /* 0x008ee8000c101100 */
        /* <DEDUP_REMOVED lines=13> */
[----:B--2---:R-:W2:Y:S01]  /*0c80*/  LD.E.U8 R15, desc[UR6][R6.64+0xe] ;  /* 0x00000e06060f7980 */ /* 0x004ea2000c101100 */
[----:B------:R-:W-:-:S05]  /*0c90*/  VIADD R9, R9, 0x10 ;  /* 0x0000001009097836 */ /* 0x000fca0000000000 */
[----:B------:R-:W-:Y:S01]  /*0ca0*/  ISETP.NE.AND P0, PT, R9, R0, PT ;  /* 0x000000000900720c */ /* 0x000fe20003f05270 */
[----:B--2---:R0:W-:Y:S04]  /*0cb0*/  ST.E.U8 desc[UR4][R4.64+0xe], R15 ;  /* 0x00000e0f04007985 */ /* 0x0041e8000c101104 */
[----:B---3--:R-:W2:Y:S04]  /*0cc0*/  LD.E.U8 R21, desc[UR6][R6.64+0xf] ;  /* 0x00000f0606157980 */ /* 0x008ea8000c101100 */
[----:B--2---:R0:W-:Y:S04]  /*0cd0*/  ST.E.U8 desc[UR4][R4.64+0xf], R21 ;  /* 0x00000f1504007985 */ /* 0x0041e8000c101104 */
[----:B------:R-:W-:Y:S05]  /*0ce0*/  @P0 BRA `(.L_x_11) ;  /* 0xfffffffc00540947 */ /* 0x000fea000383ffff */
[----:B------:R-:W-:Y:S05]  /*0cf0*/  BSYNC.RECONVERGENT B0 ;  /* 0x0000000000007941 */ /* 0x000fea0003800200 */
.L_x_10:
[----:B------:R-:W-:Y:S04]  /*0d00*/  BSSY.RECONVERGENT B0, `(.L_x_9) ;  /* 0x0000043000007945 */ /* 0x000fe80003800200 */
[----:B------:R-:W-:Y:S05]  /*0d10*/  @!P1 BRA `(.L_x_12) ;  /* 0x0000000400049947 */ /* 0x000fea0003800000 */
[----:B------:R-:W-:Y:S02]  /*0d20*/  ISETP.GE.U32.AND P0, PT, R8, 0x8, PT ;  /* 0x000000080800780c */ /* 0x000fe40003f06070 */
[----:B------:R-:W-:-:S04]  /*0d30*/  LOP3.LUT R10, R3, 0x7, RZ, 0xc0, !PT ;  /* 0x00000007030a7812 */ /* 0x000fc800078ec0ff */
[----:B------:R-:W-:-:S07]  /*0d40*/  ISETP.NE.AND P1, PT, R10, RZ, PT ;  /* 0x000000ff0a00720c */ /* 0x000fce0003f25270 */
[----:B------:R-:W-:Y:S06]  /*0d50*/  @!P0 BRA `(.L_x_13) ;  /* 0x0000000000648947 */ /* 0x000fec0003800000 */
[----:B------:R-:W-:Y:S02]  /*0d60*/  R2UR UR4, R16 ;  /* 0x00000000100472ca */ /* 0x000fe400000e0000 */
[----:B------:R-:W-:Y:S02]  /*0d70*/  R2UR UR5, R17 ;  /* 0x00000000110572ca */ /* 0x000fe400000e0000 */
[----:B------:R-:W-:-:S05]  /*0d80*/  IADD3 R6, P0, PT, R0, R19, RZ ;  /* 0x0000001300067210 */ /* 0x000fca0007f1e0ff */
[----:B------:R-:W-:-:S06]  /*0d90*/  IMAD.X R7, RZ, RZ, R22, P0 ;  /* 0x000000ffff077224 */ /* 0x000fcc00000e0616 */
[----:B------:R-:W2:Y:S01]  /*0da0*/  LD.E.U8 R9, desc[UR4][R6.64] ;  /* 0x0000000406097980 */ /* 0x000ea2000c101100 */
[----:B------:R-:W-:Y:S02]  /*0db0*/  R2UR UR6, R16 ;  /* 0x00000000100672ca */ /* 0x000fe400000e0000 */
[----:B------:R-:W-:Y:S02]  /*0dc0*/  R2UR UR7, R17 ;  /* 0x00000000110772ca */ /* 0x000fe400000e0000 */
[----:B0-----:R-:W-:-:S05]  /*0dd0*/  IADD3 R4, P0, PT, R0, R18, RZ ;  /* 0x0000001200047210 */ /* 0x001fca0007f1e0ff */
        /* <DEDUP_REMOVED lines=10> */
[----:B-1----:R-:W5:Y:S04]  /*0e80*/  LD.E.U8 R11, desc[UR6][R6.64+0x5] ;  /* 0x00000506060b7980 */ /* 0x002f68000c101100 */
[----:B-----5:R4:W-:Y:S04]  /*0e90*/  ST.E.U8 desc[UR4][R4.64+0x5], R11 ;  /* 0x0000050b04007985 */ /* 0x0209e8000c101104 */
[----:B--2---:R-:W2:Y:S04]  /*0ea0*/  LD.E.U8 R13, desc[UR6][R6.64+0x6] ;  /* 0x00000606060d7980 */ /* 0x004ea8000c101100 */
[----:B--2---:R4:W-:Y:S04]  /*0eb0*/  ST.E.U8 desc[UR4][R4.64+0x6], R13 ;  /* 0x0000060d04007985 */ /* 0x0049e8000c101104 */
[----:B---3--:R-:W2:Y:S01]  /*0ec0*/  LD.E.U8 R15, desc[UR6][R6.64+0x7] ;  /* 0x00000706060f7980 */ /* 0x008ea2000c101100 */
[----:B------:R-:W-:-:S03]  /*0ed0*/  VIADD R0, R0, 0x8 ;  /* 0x0000000800007836 */ /* 0x000fc60000000000 */
[----:B--2---:R4:W-:Y:S04]  /*0ee0*/  ST.E.U8 desc[UR4][R4.64+0x7], R15 ;  /* 0x0000070f04007985 */ /* 0x0049e8000c101104 */
.L_x_13:
[----:B------:R-:W-:Y:S05]  /*0ef0*/  @!P1 BRA `(.L_x_12) ;  /* 0x00000000008c9947 */ /* 0x000fea0003800000 */
[----:B------:R-:W-:Y:S02]  /*0f00*/  ISETP.GE.U32.AND P0, PT, R10, 0x4, PT ;  /* 0x000000040a00780c */ /* 0x000fe40003f06070 */
[----:B------:R-:W-:-:S04]  /*0f10*/  LOP3.LUT R8, R3, 0x3, RZ, 0xc0, !PT ;  /* 0x0000000303087812 */ /* 0x000fc800078ec0ff */
[----:B------:R-:W-:-:S07]  /*0f20*/  ISETP.NE.AND P1, PT, R8, RZ, PT ;  /* 0x000000ff0800720c */ /* 0x000fce0003f25270 */
[----:B------:R-:W-:Y:S06]  /*0f30*/  @!P0 BRA `(.L_x_14) ;  /* 0x0000000000448947 */ /* 0x000fec0003800000 */
[----:B------:R-:W-:Y:S02]  /*0f40*/  R2UR UR4, R16 ;  /* 0x00000000100472ca */ /* 0x000fe400000e0000 */
[----:B------:R-:W-:Y:S02]  /*0f50*/  R2UR UR5, R17 ;  /* 0x00000000110572ca */ /* 0x000fe400000e0000 */
[----:B0---4-:R-:W-:-:S05]  /*0f60*/  IADD3 R4, P0, PT, R0, R19, RZ ;  /* 0x0000001300047210 */ /* 0x011fca0007f1e0ff */
[----:B------:R-:W-:-:S06]  /*0f70*/  IMAD.X R5, RZ, RZ, R22, P0 ;  /* 0x000000ffff057224 */ /* 0x000fcc00000e0616 */
[----:B------:R-:W2:Y:S01]  /*0f80*/  LD.E.U8 R3, desc[UR4][R4.64] ;  /* 0x0000000404037980 */ /* 0x000ea2000c101100 */
        /* <DEDUP_REMOVED lines=9> */
[----:B------:R-:W2:Y:S01]  /*1020*/  LD.E.U8 R13, desc[UR6][R4.64+0x3] ;  /* 0x00000306040d7980 */ /* 0x000ea2000c101100 */
[----:B------:R-:W-:-:S03]  /*1030*/  VIADD R0, R0, 0x4 ;  /* 0x0000000400007836 */ /* 0x000fc60000000000 */
[----:B--2---:R1:W-:Y:S04]  /*1040*/  ST.E.U8 desc[UR4][R6.64+0x3], R13 ;  /* 0x0000030d06007985 */ /* 0x0043e8000c101104 */
.L_x_14:
[----:B------:R-:W-:Y:S05]  /*1050*/  @!P1 BRA `(.L_x_12) ;  /* 0x0000000000349947 */ /* 0x000fea0003800000 */
[----:B-1----:R-:W-:-:S07]  /*1060*/  IMAD.MOV.U32 R3, RZ, RZ, RZ ;  /* 0x000000ffff037224 */ /* 0x002fce00078e00ff */
.L_x_15:
[----:B------:R-:W-:Y:S02]  /*1070*/  R2UR UR4, R16 ;  /* 0x00000000100472ca */ /* 0x000fe400000e0000 */
[----:B------:R-:W-:Y:S02]  /*1080*/  R2UR UR5, R17 ;  /* 0x00000000110572ca */ /* 0x000fe400000e0000 */
[----:B0---4-:R-:W-:-:S05]  /*1090*/  IADD3 R4, P0, PT, R0, R19, RZ ;  /* 0x0000001300047210 */ /* 0x011fca0007f1e0ff */
[----:B--2---:R-:W-:-:S06]  /*10a0*/  IMAD.X R5, RZ, RZ, R22, P0 ;  /* 0x000000ffff057224 */ /* 0x004fcc00000e0616 */
[----:B------:R-:W2:Y:S01]  /*10b0*/  LD.E.U8 R5, desc[UR4][R4.64] ;  /* 0x0000000404057980 */ /* 0x000ea2000c101100 */
[C---:B------:R-:W-:Y:S01]  /*10c0*/  IADD3 R6, P0, PT, R0.reuse, R18, RZ ;  /* 0x0000001200067210 */ /* 0x040fe20007f1e0ff */
[----:B------:R-:W-:Y:S02]  /*10d0*/  VIADD R3, R3, 0x1 ;  /* 0x0000000103037836 */ /* 0x000fe40000000000 */
[----:B------:R-:W-:Y:S02]  /*10e0*/  VIADD R0, R0, 0x1 ;  /* 0x0000000100007836 */ /* 0x000fe40000000000 */
[----:B------:R-:W-:Y:S01]  /*10f0*/  IMAD.X R7, RZ, RZ, R2, P0 ;  /* 0x000000ffff077224 */ /* 0x000fe200000e0602 */
[----:B------:R-:W-:-:S04]  /*1100*/  ISETP.NE.AND P0, PT, R3, R8, PT ;  /* 0x000000080300720c */ /* 0x000fc80003f05270 */
[----:B--2---:R2:W-:Y:S09]  /*1110*/  ST.E.U8 desc[UR4][R6.64], R5 ;  /* 0x0000000506007985 */ /* 0x0045f2000c101104 */
[----:B------:R-:W-:Y:S05]  /*1120*/  @P0 BRA `(.L_x_15) ;  /* 0xfffffffc00d00947 */ /* 0x000fea000383ffff */
.L_x_12:
[----:B------:R-:W-:Y:S05]  /*1130*/  BSYNC.RECONVERGENT B0 ;  /* 0x0000000000007941 */ /* 0x000fea0003800200 */
.L_x_9:
[----:B-1----:R-:W1:Y:S01]  /*1140*/  S2R R3, SR_CTAID.X ;  /* 0x0000000000037919 */ /* 0x002e620000002500 */
[----:B------:R-:W1:Y:S01]  /*1150*/  LDCU UR4, c[0x0][0x360] ;  /* 0x00006c00ff0477ac */ /* 0x000e620008000800 */
[----:B------:R-:W-:Y:S01]  /*1160*/  BSSY.RECONVERGENT B0, `(.L_x_16) ;  /* 0x0000036000007945 */ /* 0x000fe20003800200 */
[----:B------:R-:W1:Y:S01]  /*1170*/  S2R R0, SR_TID.X ;  /* 0x0000000000007919 */ /* 0x000e620000002100 */
[----:B------:R-:W0:Y:S02]  /*1180*/  LDCU UR5, c[0x0][0x398] ;  /* 0x00007300ff0577ac */ /* 0x000e240008000800 */
[----:B0---4-:R-:W-:Y:S02]  /*1190*/  IMAD.U32 R4, RZ, RZ, UR5 ;  /* 0x00000005ff047e24 */ /* 0x011fe4000f8e00ff */
[----:B-1----:R-:W-:-:S04]  /*11a0*/  IMAD R3, R3, UR4, R0 ;  /* 0x0000000403037c24 */ /* 0x002fc8000f8e0200 */
[C---:B------:R-:W-:Y:S01]  /*11b0*/  IMAD.SHL.U32 R8, R3.reuse, 0x400, RZ ;  /* 0x0000040003087824 */ /* 0x040fe200078e00ff */
[----:B------:R-:W-:-:S04]  /*11c0*/  VIMNMX R0, PT, PT, R3, R4, PT ;  /* 0x0000000403007248 */ /* 0x000fc80003fe0100 */
[----:B------:R-:W-:-:S13]  /*11d0*/  ISETP.GE.AND P0, PT, R0, 0x1, PT ;  /* 0x000000010000780c */ /* 0x000fda0003f06270 */
[----:B------:R-:W-:Y:S05]  /*11e0*/  @!P0 BRA `(.L_x_17) ;  /* 0x0000000000b48947 */ /* 0x000fea0003800000 */
[----:B------:R-:W0:Y:S01]  /*11f0*/  LDC R0, c[0x0][0x39c] ;  /* 0x0000e700ff007b82 */ /* 0x000e220000000800 */
[----:B------:R-:W-:-:S07]  /*1200*/  IMAD.MOV.U32 R9, RZ, RZ, RZ ;  /* 0x000000ffff097224 */ /* 0x000fce00078e00ff */
[----:B------:R-:W1:Y:S01]  /*1210*/  LDC R3, c[0x0][0x39c] ;  /* 0x0000e700ff037b82 */ /* 0x000e620000000800 */
[----:B0-----:R-:W-:-:S04]  /*1220*/  IABS R0, R0 ;  /* 0x0000000000007213 */ /* 0x001fc80000000000 */
[----:B--2---:R-:W0:Y:S08]  /*1230*/  I2F.RP R6, R0 ;  /* 0x0000000000067306 */ /* 0x004e300000209400 */
[----:B0-----:R-:W0:Y:S02]  /*1240*/  MUFU.RCP R6, R6 ;  /* 0x0000000600067308 */ /* 0x001e240000001000 */
[----:B0-----:R-:W-:-:S06]  /*1250*/  VIADD R4, R6, 0xffffffe ;  /* 0x0ffffffe06047836 */ /* 0x001fcc0000000000 */
[----:B------:R0:W2:Y:S02]  /*1260*/  F2I.FTZ.U32.TRUNC.NTZ R5, R4 ;  /* 0x0000000400057305 */ /* 0x0000a4000021f000 */
[----:B0-----:R-:W-:Y:S02]  /*1270*/  IMAD.MOV.U32 R4, RZ, RZ, RZ ;  /* 0x000000ffff047224 */ /* 0x001fe400078e00ff */
[----:B--2---:R-:W-:-:S04]  /*1280*/  IMAD.MOV R7, RZ, RZ, -R5 ;  /* 0x000000ffff077224 */ /* 0x004fc800078e0a05 */
[----:B------:R-:W-:-:S04]  /*1290*/  IMAD R7, R7, R0, RZ ;  /* 0x0000000007077224 */ /* 0x000fc800078e02ff */
[----:B-1----:R-:W-:-:S07]  /*12a0*/  IMAD.HI.U32 R10, R5, R7, R4 ;  /* 0x00000007050a7227 */ /* 0x002fce00078e0004 */
.L_x_18:
[----:B------:R-:W-:Y:S02]  /*12b0*/  R2UR UR4, R16 ;  /* 0x00000000100472ca */ /* 0x000fe400000e0000 */
[----:B------:R-:W-:Y:S02]  /*12c0*/  R2UR UR5, R17 ;  /* 0x00000000110572ca */ /* 0x000fe400000e0000 */
[----:B------:R-:W-:-:S05]  /*12d0*/  IADD3 R6, P0, PT, R9, R18, RZ ;  /* 0x0000001209067210 */ /* 0x000fca0007f1e0ff */
[----:B------:R-:W-:-:S06]  /*12e0*/  IMAD.X R7, RZ, RZ, R2, P0 ;  /* 0x000000ffff077224 */ /* 0x000fcc00000e0602 */
[----:B------:R-:W2:Y:S01]  /*12f0*/  LD.E.S8 R5, desc[UR4][R6.64] ;  /* 0x0000000406057980 */ /* 0x000ea2000c101300 */
[----:B------:R-:W-:Y:S01]  /*1300*/  IABS R14, R3 ;  /* 0x00000003000e7213 */ /* 0x000fe20000000000 */
[----:B------:R-:W0:Y:S01]  /*1310*/  LDCU UR4, c[0x0][0x398] ;  /* 0x00007300ff0477ac */ /* 0x000e220008000800 */
[----:B------:R-:W-:Y:S01]  /*1320*/  VIADD R9, R9, 0x1 ;  /* 0x0000000109097836 */ /* 0x000fe20000000000 */
[----:B------:R-:W-:Y:S02]  /*1330*/  R2UR UR6, R16 ;  /* 0x00000000100672ca */ /* 0x000fe400000e0000 */
[----:B------:R-:W-:Y:S01]  /*1340*/  R2UR UR7, R17 ;  /* 0x00000000110772ca */ /* 0x000fe200000e0000 */
[----:B--2---:R-:W-:-:S05]  /*1350*/  IMAD.IADD R12, R5, 0x1, R8 ;  /* 0x00000001050c7824 */ /* 0x004fca00078e0208 */
[----:B------:R-:W-:-:S05]  /*1360*/  IABS R5, R12 ;  /* 0x0000000c00057213 */ /* 0x000fca0000000000 */
[----:B------:R-:W-:-:S04]  /*1370*/  IMAD.HI.U32 R4, R10, R5, RZ ;  /* 0x000000050a047227 */ /* 0x000fc800078e00ff */
[----:B------:R-:W-:-:S04]  /*1380*/  IMAD.MOV R8, RZ, RZ, -R4 ;  /* 0x000000ffff087224 */ /* 0x000fc800078e0a04 */
[----:B------:R-:W-:-:S05]  /*1390*/  IMAD R5, R14, R8, R5 ;  /* 0x000000080e057224 */ /* 0x000fca00078e0205 */
[----:B------:R-:W-:-:S13]  /*13a0*/  ISETP.GT.U32.AND P1, PT, R0, R5, PT ;  /* 0x000000050000720c */ /* 0x000fda0003f24070 */
[----:B------:R-:W-:Y:S02]  /*13b0*/  @!P1 IMAD.IADD R5, R5, 0x1, -R14 ;  /* 0x0000000105059824 */ /* 0x000fe400078e0a0e */
[----:B------:R-:W-:Y:S01]  /*13c0*/  @!P1 VIADD R4, R4, 0x1 ;  /* 0x0000000104049836 */ /* 0x000fe20000000000 */
[----:B------:R-:W-:Y:S02]  /*13d0*/  ISETP.NE.AND P1, PT, R3, RZ, PT ;  /* 0x000000ff0300720c */ /* 0x000fe40003f25270 */
[----:B------:R-:W-:Y:S02]  /*13e0*/  ISETP.GE.U32.AND P0, PT, R5, R0, PT ;  /* 0x000000000500720c */ /* 0x000fe40003f06070 */
[----:B------:R-:W-:-:S04]  /*13f0*/  LOP3.LUT R5, R12, R3, RZ, 0x3c, !PT ;  /* 0x000000030c057212 */ /* 0x000fc800078e3cff */
[----:B------:R-:W-:-:S07]  /*1400*/  ISETP.GE.AND P2, PT, R5, RZ, PT ;  /* 0x000000ff0500720c */ /* 0x000fce0003f46270 */
[----:B------:R-:W-:-:S04]  /*1410*/  @P0 VIADD R4, R4, 0x1 ;  /* 0x0000000104040836 */ /* 0x000fc80000000000 */
[----:B------:R-:W-:-:S04]  /*1420*/  IMAD.MOV.U32 R8, RZ, RZ, R4 ;  /* 0x000000ffff087224 */ /* 0x000fc800078e0004 */
[----:B------:R-:W-:Y:S01]  /*1430*/  @!P2 IMAD.MOV R8, RZ, RZ, -R8 ;  /* 0x000000ffff08a224 */ /* 0x000fe200078e0a08 */
[----:B------:R-:W-:-:S04]  /*1440*/  @!P1 LOP3.LUT R8, RZ, R3, RZ, 0x33, !PT ;  /* 0x00000003ff089212 */ /* 0x000fc800078e33ff */
[----:B------:R-:W-:Y:S01]  /*1450*/  ISETP.GT.AND P1, PT, R8, RZ, PT ;  /* 0x000000ff0800720c */ /* 0x000fe20003f24270 */
[----:B------:R-:W-:-:S04]  /*1460*/  IMAD.MOV R4, RZ, RZ, -R8 ;  /* 0x000000ffff047224 */ /* 0x000fc800078e0a08 */
[----:B------:R-:W-:Y:S02]  /*1470*/  IMAD R5, R3, R4, R12 ;  /* 0x0000000403057224 */ /* 0x000fe400078e020c */
[----:B0-----:R-:W-:-:S03]  /*1480*/  IMAD.U32 R4, RZ, RZ, UR4 ;  /* 0x00000004ff047e24 */ /* 0x001fc6000f8e00ff */
[----:B------:R0:W-:Y:S02]  /*1490*/  ST.E.U8 desc[UR6][R6.64], R5 ;  /* 0x0000000506007985 */ /* 0x0001e4000c101106 */
[----:B------:R-:W-:-:S13]  /*14a0*/  ISETP.GE.AND P0, PT, R9, R4, PT ;  /* 0x000000040900720c */ /* 0x000fda0003f06270 */
[----:B0-----:R-:W-:Y:S05]  /*14b0*/  @!P0 BRA P1, `(.L_x_18) ;  /* 0xfffffffc007c8947 */ /* 0x001fea000083ffff */
.L_x_17:
[----:B------:R-:W-:Y:S05]  /*14c0*/  BSYNC.RECONVERGENT B0 ;  /* 0x0000000000007941 */ /* 0x000fea0003800200 */
.L_x_16:
[----:B------:R-:W-:-:S13]  /*14d0*/  ISETP.NE.AND P0, PT, R8, RZ, PT ;  /* 0x000000ff0800720c */ /* 0x000fda0003f05270 */
[----:B------:R-:W-:Y:S05]  /*14e0*/  @P0 EXIT ;  /* 0x000000000000094d */ /* 0x000fea0003800000 */
[----:B------:R-:W-:Y:S02]  /*14f0*/  MOV R0, 0x0 ;  /* 0x0000000000007802 */ /* 0x000fe40000000f00 */
[C---:B------:R-:W-:Y:S01]  /*1500*/  ISETP.GE.AND P0, PT, R4.reuse, 0x1, PT ;  /* 0x000000010400780c */ /* 0x040fe20003f06270 */
[----:B------:R-:W-:Y:S01]  /*1510*/  VIADD R4, R4, 0x1 ;  /* 0x0000000104047836 */ /* 0x000fe20000000000 */
[----:B--2---:R0:W1:Y:S02]  /*1520*/  LDC.64 R6, c[0x4][R0] ;  /* 0x0100000000067b82 */ /* 0x0040640000000a00 */
[----:B------:R-:W-:Y:S02]  /*1530*/  P2R R19, PR, RZ, 0x1 ;  /* 0x00000001ff137803 */ /* 0x000fe40000000000 */
[----:B------:R-:W-:-:S07]  /*1540*/  SHF.R.S32.HI R5, RZ, 0x1f, R4 ;  /* 0x0000001fff057819 */ /* 0x000fce0000011404 */
[----:B------:R-:W-:-:S07]  /*1550*/  LEPC R20, `(.L_x_19) ;  /* 0x000000001014794e */ /* 0x000fce0000000000 */
[----:B01----:R-:W-:Y:S05]  /*1560*/  CALL.ABS.NOINC R6 ;  /* 0x0000000006007343 */ /* 0x003fea0003c00000 */
.L_x_19:
[----:B------:R-:W0:Y:S01]  /*1570*/  LDC R9, c[0x0][0x398] ;  /* 0x0000e600ff097b82 */ /* 0x000e220000000800 */
[----:B------:R-:W-:Y:S01]  /*1580*/  ISETP.NE.AND P6, PT, R19, RZ, PT ;  /* 0x000000ff1300720c */ /* 0x000fe20003fc5270 */
[----:B------:R-:W-:Y:S01]  /*1590*/  BSSY.RECONVERGENT B0, `(.L_x_20) ;  /* 0x0000184000007945 */ /* 0x000fe20003800200 */
[----:B------:R-:W-:Y:S02]  /*15a0*/  IMAD.MOV.U32 R10, RZ, RZ, R4 ;  /* 0x000000ffff0a7224 */ /* 0x000fe400078e0004 */
[----:B------:R-:W-:Y:S01]  /*15b0*/  IMAD.MOV.U32 R11, RZ, RZ, R5 ;  /* 0x000000ffff0b7224 */ /* 0x000fe200078e0005 */
[----:B0-----:R-:W-:-:S04]  /*15c0*/  IADD3 R6, P0, PT, R4, R9, RZ ;  /* 0x0000000904067210 */ /* 0x001fc80007f1e0ff */
[----:B------:R-:W-:-:S04]  /*15d0*/  IADD3.X R7, PT, PT, R5, UR36, RZ, P0, !PT ;  /* 0x0000002405077c10 */ /* 0x000fc800087fe4ff */
[----:B------:R-:W-:Y:S05]  /*15e0*/  @!P6 BRA `(.L_x_21) ;  /* 0x000000140058e947 */ /* 0x000fea0003800000 */
[C---:B------:R-:W-:Y:S01]  /*15f0*/  LOP3.LUT R0, R9.reuse, 0xf, RZ, 0xc0, !PT ;  /* 0x0000000f09007812 */ /* 0x040fe200078ec0ff */
[----:B------:R-:W-:Y:S01]  /*1600*/  IMAD.MOV.U32 R8, RZ, RZ, RZ ;  /* 0x000000ffff087224 */ /* 0x000fe200078e00ff */
[----:B------:R-:W-:-:S03]  /*1610*/  LOP3.LUT R3, R9, 0x7, RZ, 0xc0, !PT ;  /* 0x0000000709037812 */ /* 0x000fc600078ec0ff */
[----:B------:R-:W-:Y:S02]  /*1620*/  VIADD R4, R0, 0xffffffff ;  /* 0xffffffff00047836 */ /* 0x000fe40000000000 */
[----:B------:R-:W-:-:S03]  /*1630*/  VIADD R5, R3, 0xffffffff ;  /* 0xffffffff03057836 */ /* 0x000fc60000000000 */
[----:B------:R-:W-:Y:S02]  /*1640*/  ISETP.GE.U32.AND P0, PT, R4, 0x7, PT ;  /* 0x000000070400780c */ /* 0x000fe40003f06070 */
[----:B------:R-:W-:Y:S02]  /*1650*/  LOP3.LUT R4, R9, 0x7ffffff0, RZ, 0xc0, !PT ;  /* 0x7ffffff009047812 */ /* 0x000fe400078ec0ff */
[----:B------:R-:W-:Y:S02]  /*1660*/  ISETP.GE.U32.AND P1, PT, R5, 0x3, PT ;  /* 0x000000030500780c */ /* 0x000fe40003f26070 */
[----:B------:R-:W-:Y:S01]  /*1670*/  LOP3.LUT R5, R9, 0x3, RZ, 0xc0, !PT ;  /* 0x0000000309057812 */ /* 0x000fe200078ec0ff */
[----:B------:R-:W-:-:S10]  /*1680*/  IMAD.MOV R9, RZ, RZ, -R4 ;  /* 0x000000ffff097224 */ /* 0x000fd400078e0a04 */
.L_x_34:
[----:B------:R-:W-:-:S13]  /*1690*/  ISETP.NE.AND P2, PT, R8, 0x400, PT ;  /* 0x000004000800780c */ /* 0x000fda0003f45270 */
[----:B0-----:R-:W-:Y:S05]  /*16a0*/  @!P2 EXIT ;  /* 0x000000000000a94d */ /* 0x001fea0003800000 */
[----:B------:R-:W0:Y:S01]  /*16b0*/  LDCU UR4, c[0x0][0x398] ;  /* 0x00007300ff0477ac */ /* 0x000e220008000800 */
[----:B------:R-:W-:Y:S01]  /*16c0*/  IMAD.MOV.U32 R19, RZ, RZ, RZ ;  /* 0x000000ffff137224 */ /* 0x000fe200078e00ff */
[----:B0-----:R-:W-:-:S09]  /*16d0*/  UISETP.GE.U32.AND UP0, UPT, UR4, 0x10, UPT ;  /* 0x000000100400788c */ /* 0x001fd2000bf06070 */
[----:B------:R-:W-:Y:S05]  /*16e0*/  BRA.U !UP0, `(.L_x_22) ;  /* 0x0000000508a87547 */ /* 0x000fea000b800000 */
[----:B------:R-:W-:Y:S01]  /*16f0*/  IADD3 R14, P2, PT, R18, 0x7, RZ ;  /* 0x00000007120e7810 */ /* 0x000fe20007f5e0ff */
[----:B------:R-:W-:Y:S01]  /*1700*/  BSSY.RECONVERGENT B1, `(.L_x_23) ;  /* 0x0000067000017945 */ /* 0x000fe20003800200 */
[----:B------:R-:W-:Y:S01]  /*1710*/  IADD3 R22, P3, PT, R10, 0x7, RZ ;  /* 0x000000070a167810 */ /* 0x000fe20007f7e0ff */
[----:B------:R-:W-:Y:S02]  /*1720*/  IMAD.MOV.U32 R19, RZ, RZ, R9 ;  /* 0x000000ffff137224 */ /* 0x000fe400078e0009 */
[----:B------:R-:W-:Y:S02]  /*1730*/  IMAD.X R15, RZ, RZ, R2, P2 ;  /* 0x000000ffff0f7224 */ /* 0x000fe400010e0602 */
[----:B------:R-:W-:-:S08]  /*1740*/  IMAD.X R25, RZ, RZ, R11, P3 ;  /* 0x000000ffff197224 */ /* 0x000fd000018e060b */
.L_x_24:
[----:B------:R-:W-:Y:S02]  /*1750*/  R2UR UR4, R16 ;  /* 0x00000000100472ca */ /* 0x000fe400000e0000 */
[----:B------:R-:W-:-:S13]  /*1760*/  R2UR UR5, R17 ;  /* 0x00000000110572ca */ /* 0x000fda00000e0000 */
[----:B0-----:R-:W2:Y:S01]  /*1770*/  LD.E.S8 R13, desc[UR4][R14.64+-0x7] ;  /* 0xfffff9040e0d7980 */ /* 0x001ea2000c101300 */
[----:B------:R-:W2:Y:S01]  /*1780*/  LDCU.64 UR4, c[0x0][0x390] ;  /* 0x00007200ff0477ac */ /* 0x000ea20008000a00 */
[----:B------:R-:W-:Y:S02]  /*1790*/  R2UR UR6, R16 ;  /* 0x00000000100672ca */ /* 0x000fe400000e0000 */
[----:B------:R-:W-:Y:S02]  /*17a0*/  R2UR UR7, R17 ;  /* 0x00000000110772ca */ /* 0x000fe400000e0000 */
[----:B--2---:R-:W-:-:S04]  /*17b0*/  IADD3 R12, P2, PT, R13, UR4, RZ ;  /* 0x000000040d0c7c10 */ /* 0x004fc8000ff5e0ff */
[----:B------:R-:W-:-:S07]  /*17c0*/  LEA.HI.X.SX32 R13, R13, UR5, 0x1, P2 ;  /* 0x000000050d0d7c11 */ /* 0x000fce00090f0eff */
[----:B------:R0:W2:Y:S01]  /*17d0*/  LDG.E.U8 R23, desc[UR6][R12.64] ;  /* 0x000000060c177981 */ /* 0x0000a2000c1e1100 */
[----:B------:R-:W-:Y:S02]  /*17e0*/  R2UR UR8, R16 ;  /* 0x00000000100872ca */ /* 0x000fe400000e0000 */
[----:B------:R-:W-:Y:S01]  /*17f0*/  R2UR UR9, R17 ;  /* 0x00000000110972ca */ /* 0x000fe200000e0000 */
[----:B0-----:R-:W-:Y:S02]  /*1800*/  IMAD.MOV.U32 R12, RZ, RZ, R22 ;  /* 0x000000ffff0c7224 */ /* 0x001fe400078e0016 */
[----:B------:R-:W-:-:S05]  /*1810*/  IMAD.MOV.U32 R13, RZ, RZ, R25 ;  /* 0x000000ffff0d7224 */ /* 0x000fca00078e0019 */
[----:B--2---:R0:W-:Y:S05]  /*1820*/  ST.E.U8 desc[UR6][R12.64+-0x7], R23 ;  /* 0xfffff9170c007985 */ /* 0x0041ea000c101106 */
[----:B------:R-:W2:Y:S02]  /*1830*/  LD.E.S8 R21, desc[UR8][R14.64+-0x6] ;  /* 0xfffffa080e157980 */ /* 0x000ea4000c101300 */
[----:B--2---:R-:W-:-:S04]  /*1840*/  IADD3 R20, P2, PT, R21, UR4, RZ ;  /* 0x0000000415147c10 */ /* 0x004fc8000ff5e0ff */
[----:B------:R-:W-:-:S06]  /*1850*/  LEA.HI.X.SX32 R21, R21, UR5, 0x1, P2 ;  /* 0x0000000515157c11 */ /* 0x000fcc00090f0eff */
[----:B------:R-:W2:Y:S04]  /*1860*/  LDG.E.U8 R21, desc[UR6][R20.64] ;  /* 0x0000000614157981 */ /* 0x000ea8000c1e1100 */
[----:B--2---:R1:W-:Y:S04]  /*1870*/  ST.E.U8 desc[UR6][R12.64+-0x6], R21 ;  /* 0xfffffa150c007985 */ /* 0x0043e8000c101106 */
[----:B------:R-:W2:Y:S02]  /*1880*/  LD.E.S8 R24, desc[UR8][R14.64+-0x5] ;  /* 0xfffffb080e187980 */ /* 0x000ea4000c101300 */
[----:B--2---:R-:W-:-:S04]  /*1890*/  IADD3 R22, P2, PT, R24, UR4, RZ ;  /* 0x0000000418167c10 */ /* 0x004fc8000ff5e0ff */
[----:B0-----:R-:W-:-:S06]  /*18a0*/  LEA.HI.X.SX32 R23, R24, UR5, 0x1, P2 ;  /* 0x0000000518177c11 */ /* 0x001fcc00090f0eff */
[----:B------:R-:W2:Y:S04]  /*18b0*/  LDG.E.U8 R23, desc[UR6][R22.64] ;  /* 0x0000000616177981 */ /* 0x000ea8000c1e1100 */
[----:B--2---:R0:W-:Y:S04]  /*18c0*/  ST.E.U8 desc[UR6][R12.64+-0x5], R23 ;  /* 0xfffffb170c007985 */ /* 0x0041e8000c101106 */
[----:B------:R-:W2:Y:S02]  /*18d0*/  LD.E.S8 R24, desc[UR8][R14.64+-0x4] ;  /* 0xfffffc080e187980 */ /* 0x000ea4000c101300 */
[----:B--2---:R-:W-:-:S04]  /*18e0*/  IADD3 R20, P2, PT, R24, UR4, RZ ;  /* 0x0000000418147c10 */ /* 0x004fc8000ff5e0ff */
[----:B-1----:R-:W-:-:S06]  /*18f0*/  LEA.HI.X.SX32 R21, R24, UR5, 0x1, P2 ;  /* 0x0000000518157c11 */ /* 0x002fcc00090f0eff */
        /* <DEDUP_REMOVED lines=57> */
[----:B------:R-:W2:Y:S01]  /*1c90*/  LD.E.S8 R24, desc[UR8][R14.64+0x8] ;  /* 0x000008080e187980 */ /* 0x000ea2000c101300 */
[----:B------:R-:W-:Y:S01]  /*1ca0*/  VIADD R19, R19, 0x10 ;  /* 0x0000001013137836 */ /* 0x000fe20000000000 */
[----:B--2---:R-:W-:-:S04]  /*1cb0*/  IADD3 R20, P2, PT, R24, UR4, RZ ;  /* 0x0000000418147c10 */ /* 0x004fc8000ff5e0ff */
[----:B-1----:R-:W-:-:S06]  /*1cc0*/  LEA.HI.X.SX32 R21, R24, UR5, 0x1, P2 ;  /* 0x0000000518157c11 */ /* 0x002fcc00090f0eff */
[----:B------:R-:W2:Y:S01]  /*1cd0*/  LDG.E.U8 R21, desc[UR6][R20.64] ;  /* 0x0000000614157981 */ /* 0x000ea2000c1e1100 */
[----:B------:R-:W-:Y:S02]  /*1ce0*/  R2UR UR4, R16 ;  /* 0x00000000100472ca */ /* 0x000fe400000e0000 */
[----:B------:R-:W-:Y:S02]  /*1cf0*/  R2UR UR5, R17 ;  /* 0x00000000110572ca */ /* 0x000fe400000e0000 */
[----:B------:R-:W-:Y:S02]  /*1d00*/  ISETP.NE.AND P2, PT, R19, RZ, PT ;  /* 0x000000ff1300720c */ /* 0x000fe40003f45270 */
[----:B------:R-:W-:Y:S02]  /*1d10*/  IADD3 R14, P3, PT, R14, 0x10, RZ ;  /* 0x000000100e0e7810 */ /* 0x000fe40007f7e0ff */
[----:B------:R-:W-:-:S03]  /*1d20*/  IADD3 R22, P4, PT, R12, 0x10, RZ ;  /* 0x000000100c167810 */ /* 0x000fc60007f9e0ff */
[----:B------:R-:W-:Y:S02]  /*1d30*/  IMAD.X R15, RZ, RZ, R15, P3 ;  /* 0x000000ffff0f7224 */ /* 0x000fe400018e060f */
[----:B------:R-:W-:Y:S02]  /*1d40*/  IMAD.X R25, RZ, RZ, R13, P4 ;  /* 0x000000ffff197224 */ /* 0x000fe400020e060d */
[----:B--2---:R0:W-:Y:S02]  /*1d50*/  ST.E.U8 desc[UR4][R12.64+0x8], R21 ;  /* 0x000008150c007985 */ /* 0x0041e4000c101104 */
[----:B------:R-:W-:Y:S05]  /*1d60*/  @P2 BRA `(.L_x_24) ;  /* 0xfffffff800782947 */ /* 0x000fea000383ffff */
[----:B------:R-:W-:Y:S05]  /*1d70*/  BSYNC.RECONVERGENT B1 ;  /* 0x0000000000017941 */ /* 0x000fea0003800200 */
.L_x_23:
[----:B------:R-:W-:-:S07]  /*1d80*/  IMAD.MOV.U32 R19, RZ, RZ, R4 ;  /* 0x000000ffff137224 */ /* 0x000fce00078e0004 */
.L_x_22:
[----:B------:R-:W-:-:S13]  /*1d90*/  ISETP.NE.AND P2, PT, R0, RZ, PT ;  /* 0x000000ff0000720c */ /* 0x000fda0003f45270 */
[----:B------:R-:W-:Y:S05]  /*1da0*/  @!P2 BRA `(.L_x_25) ;  /* 0x000000080004a947 */ /* 0x000fea0003800000 */
[----:B------:R-:W-:Y:S01]  /*1db0*/  ISETP.NE.AND P2, PT, R3, RZ, PT ;  /* 0x000000ff0300720c */ /* 0x000fe20003f45270 */
[----:B------:R-:W-:-:S12]  /*1dc0*/  @!P0 BRA `(.L_x_26) ;  /* 0x0000000000d88947 */ /* 0x000fd80003800000 */
[----:B------:R-:W-:Y:S02]  /*1dd0*/  R2UR UR4, R16 ;  /* 0x00000000100472ca */ /* 0x000fe400000e0000 */
[----:B------:R-:W-:Y:S02]  /*1de0*/  R2UR UR5, R17 ;  /* 0x00000000110572ca */ /* 0x000fe400000e0000 */
[----:B0-----:R-:W-:-:S05]  /*1df0*/  IADD3 R12, P3, PT, R19, R18, RZ ;  /* 0x00000012130c7210 */ /* 0x001fca0007f7e0ff */
[----:B------:R-:W-:-:S06]  /*1e00*/  IMAD.X R13, RZ, RZ, R2, P3 ;  /* 0x000000ffff0d7224 */ /* 0x000fcc00018e0602 */
[----:B------:R-:W2:Y:S01]  /*1e10*/  LD.E.S8 R14, desc[UR4][R12.64] ;  /* 0x000000040c0e7980 */ /* 0x000ea2000c101300 */
[----:B------:R-:W2:Y:S01]  /*1e20*/  LDCU.64 UR4, c[0x0][0x390] ;  /* 0x00007200ff0477ac */ /* 0x000ea20008000a00 */
[----:B------:R-:W-:Y:S02]  /*1e30*/  R2UR UR6, R16 ;  /* 0x00000000100672ca */ /* 0x000fe400000e0000 */
[----:B------:R-:W-:Y:S02]  /*1e40*/  R2UR UR7, R17 ;  /* 0x00000000110772ca */ /* 0x000fe400000e0000 */
[----:B--2---:R-:W-:-:S04]  /*1e50*/  IADD3 R20, P3, PT, R14, UR4, RZ ;  /* 0x000000040e147c10 */ /* 0x004fc8000ff7e0ff */
[----:B------:R-:W-:-:S07]  /*1e60*/  LEA.HI.X.SX32 R21, R14, UR5, 0x1, P3 ;  /* 0x000000050e157c11 */ /* 0x000fce00098f0eff */
[----:B------:R-:W2:Y:S01]  /*1e70*/  LDG.E.U8 R21, desc[UR6][R20.64] ;  /* 0x0000000614157981 */ /* 0x000ea2000c1e1100 */
[----:B------:R-:W-:Y:S02]  /*1e80*/  R2UR UR8, R16 ;  /* 0x00000000100872ca */ /* 0x000fe400000e0000 */
[----:B------:R-:W-:Y:S02]  /*1e90*/  R2UR UR9, R17 ;  /* 0x00000000110972ca */ /* 0x000fe400000e0000 */
[----:B------:R-:W-:-:S05]  /*1ea0*/  IADD3 R14, P3, PT, R19, R10, RZ ;  /* 0x0000000a130e7210 */ /* 0x000fca0007f7e0ff */
[----:B------:R-:W-:-:S05]  /*1eb0*/  IMAD.X R15, RZ, RZ, R11, P3 ;  /* 0x000000ffff0f7224 */ /* 0x000fca00018e060b */
[----:B--2---:R0:W-:Y:S04]  /*1ec0*/  ST.E.U8 desc[UR6][R14.64], R21 ;  /* 0x000000150e007985 */ /* 0x0041e8000c101106 */
        /* <DEDUP_REMOVED lines=30> */
[----:B------:R-:W3:Y:S02]  /*20b0*/  LD.E.S8 R24, desc[UR8][R12.64+0x7] ;  /* 0x000007080c187980 */ /* 0x000ee4000c101300 */
[----:B---3--:R-:W-:-:S04]  /*20c0*/  IADD3 R22, P3, PT, R24, UR4, RZ ;  /* 0x0000000418167c10 */ /* 0x008fc8000ff7e0ff */
[----:B-1----:R-:W-:-:S06]  /*20d0*/  LEA.HI.X.SX32 R23, R24, UR5, 0x1, P3 ;  /* 0x0000000518177c11 */ /* 0x002fcc00098f0eff */
[----:B------:R-:W3:Y:S01]  /*20e0*/  LDG.E.U8 R23, desc[UR6][R22.64] ;  /* 0x0000000616177981 */ /* 0x000ee2000c1e1100 */
[----:B------:R-:W-:Y:S01]  /*20f0*/  R2UR UR4, R16 ;  /* 0x00000000100472ca */ /* 0x000fe200000e0000 */
[----:B------:R-:W-:Y:S01]  /*2100*/  VIADD R19, R19, 0x8 ;  /* 0x0000000813137836 */ /* 0x000fe20000000000 */
[----:B------:R-:W-:-:S13]  /*2110*/  R2UR UR5, R17 ;  /* 0x00000000110572ca */ /* 0x000fda00000e0000 */
[----:B---3--:R2:W-:Y:S02]  /*2120*/  ST.E.U8 desc[UR4][R14.64+0x7], R23 ;  /* 0x000007170e007985 */ /* 0x0085e4000c101104 */
.L_x_26:
[----:B------:R-:W-:Y:S05]  /*2130*/  @!P2 BRA `(.L_x_25) ;  /* 0x000000040020a947 */ /* 0x000fea0003800000 */
[----:B------:R-:W-:Y:S01]  /*2140*/  ISETP.NE.AND P2, PT, R5, RZ, PT ;  /* 0x000000ff0500720c */ /* 0x000fe20003f45270 */
[----:B------:R-:W-:-:S12]  /*2150*/  @!P1 BRA `(.L_x_27) ;  /* 0x0000000000889947 */ /* 0x000fd80003800000 */
[----:B------:R-:W-:Y:S02]  /*2160*/  R2UR UR4, R16 ;  /* 0x00000000100472ca */ /* 0x000fe400000e0000 */
[----:B------:R-:W-:Y:S02]  /*2170*/  R2UR UR5, R17 ;  /* 0x00000000110572ca */ /* 0x000fe400000e0000 */
[----:B--2---:R-:W-:-:S05]  /*2180*/  IADD3 R14, P3, PT, R19, R18, RZ ;  /* 0x00000012130e7210 */ /* 0x004fca0007f7e0ff */
[----:B------:R-:W-:-:S06]  /*2190*/  IMAD.X R15, RZ, RZ, R2, P3 ;  /* 0x000000ffff0f7224 */ /* 0x000fcc00018e0602 */
[----:B0-----:R-:W2:Y:S01]  /*21a0*/  LD.E.S8 R12, desc[UR4][R14.64] ;  /* 0x000000040e0c7980 */ /* 0x001ea2000c101300 */
        /* <DEDUP_REMOVED lines=24> */
[----:B------:R-:W2:Y:S01]  /*2330*/  LDG.E.U8 R21, desc[UR6][R20.64] ;  /* 0x0000000614157981 */ /* 0x000ea2000c1e1100 */
[----:B------:R-:W-:Y:S01]  /*2340*/  R2UR UR4, R16 ;  /* 0x00000000100472ca */ /* 0x000fe200000e0000 */
[----:B------:R-:W-:Y:S01]  /*2350*/  VIADD R19, R19, 0x4 ;  /* 0x0000000413137836 */ /* 0x000fe20000000000 */
[----:B------:R-:W-:-:S13]  /*2360*/  R2UR UR5, R17 ;  /* 0x00000000110572ca */ /* 0x000fda00000e0000 */
[----:B--2---:R3:W-:Y:S02]  /*2370*/  ST.E.U8 desc[UR4][R12.64+0x3], R21 ;  /* 0x000003150c007985 */ /* 0x0047e4000c101104 */
.L_x_27:
[----:B------:R-:W-:Y:S05]  /*2380*/  @!P2 BRA `(.L_x_25) ;  /* 0x00000000008ca947 */ /* 0x000fea0003800000 */
[----:B------:R-:W-:Y:S02]  /*2390*/  R2UR UR4, R16 ;  /* 0x00000000100472ca */ /* 0x000fe400000e0000 */
[----:B------:R-:W-:Y:S02]  /*23a0*/  R2UR UR5, R17 ;  /* 0x00000000110572ca */ /* 0x000fe400000e0000 */
[----:B0--3--:R-:W-:-:S05]  /*23b0*/  IADD3 R12, P2, PT, R19, R18, RZ ;  /* 0x00000012130c7210 */ /* 0x009fca0007f5e0ff */
[----:B------:R-:W-:-:S06]  /*23c0*/  IMAD.X R13, RZ, RZ, R2, P2 ;  /* 0x000000ffff0d7224 */ /* 0x000fcc00010e0602 */
[----:B--2---:R-:W2:Y:S01]  /*23d0*/  LD.E.S8 R14, desc[UR4][R12.64] ;  /* 0x000000040c0e7980 */ /* 0x004ea2000c101300 */
[----:B------:R-:W2:Y:S01]  /*23e0*/  LDCU.64 UR4, c[0x0][0x390] ;  /* 0x00007200ff0477ac */ /* 0x000ea20008000a00 */
[----:B------:R-:W-:Y:S02]  /*23f0*/  R2UR UR6, R16 ;  /* 0x00000000100672ca */ /* 0x000fe400000e0000 */
[----:B------:R-:W-:Y:S02]  /*2400*/  R2UR UR7, R17 ;  /* 0x00000000110772ca */ /* 0x000fe400000e0000 */
[----:B--2---:R-:W-:-:S04]  /*2410*/  IADD3 R20, P2, PT, R14, UR4, RZ ;  /* 0x000000040e147c10 */ /* 0x004fc8000ff5e0ff */
[----:B------:R-:W-:-:S07]  /*2420*/  LEA.HI.X.SX32 R21, R14, UR5, 0x1, P2 ;  /* 0x000000050e157c11 */ /* 0x000fce00090f0eff */
[----:B------:R-:W2:Y:S01]  /*2430*/  LDG.E.U8 R21, desc[UR6][R20.64] ;  /* 0x0000000614157981 */ /* 0x000ea2000c1e1100 */
[----:B------:R-:W-:-:S05]  /*2440*/  IADD3 R14, P2, PT, R19, R10, RZ ;  /* 0x0000000a130e7210 */ /* 0x000fca0007f5e0ff */
[----:B------:R-:W-:Y:S01]  /*2450*/  IMAD.X R15, RZ, RZ, R11, P2 ;  /* 0x000000ffff0f7224 */ /* 0x000fe200010e060b */
[----:B------:R-:W-:-:S04]  /*2460*/  ISETP.NE.AND P2, PT, R5, 0x1, PT ;  /* 0x000000010500780c */ /* 0x000fc80003f45270 */
[----:B--2---:R1:W-:Y:S09]  /*2470*/  ST.E.U8 desc[UR6][R14.64], R21 ;  /* 0x000000150e007985 */ /* 0x0043f2000c101106 */
[----:B------:R-:W-:Y:S05]  /*2480*/  @!P2 BRA `(.L_x_25) ;  /* 0x00000000004ca947 */ /* 0x000fea0003800000 */
[----:B------:R-:W-:Y:S02]  /*2490*/  R2UR UR6, R16 ;  /* 0x00000000100672ca */ /* 0x000fe400000e0000 */
[----:B------:R-:W-:-:S13]  /*24a0*/  R2UR UR7, R17 ;  /* 0x00000000110772ca */ /* 0x000fda00000e0000 */
[----:B------:R-:W2:Y:S02]  /*24b0*/  LD.E.S8 R19, desc[UR6][R12.64+0x1] ;  /* 0x000001060c137980 */ /* 0x000ea4000c101300 */
[----:B--2---:R-:W-:-:S04]  /*24c0*/  IADD3 R20, P2, PT, R19, UR4, RZ ;  /* 0x0000000413147c10 */ /* 0x004fc8000ff5e0ff */
[----:B-1----:R-:W-:-:S06]  /*24d0*/  LEA.HI.X.SX32 R21, R19, UR5, 0x1, P2 ;  /* 0x0000000513157c11 */ /* 0x002fcc00090f0eff */
[----:B------:R-:W2:Y:S01]  /*24e0*/  LDG.E.U8 R21, desc[UR6][R20.64] ;  /* 0x0000000614157981 */ /* 0x000ea2000c1e1100 */
[----:B------:R-:W-:-:S13]  /*24f0*/  ISETP.NE.AND P2, PT, R5, 0x2, PT ;  /* 0x000000020500780c */ /* 0x000fda0003f45270 */
[----:B------:R-:W-:Y:S02]  /*2500*/  @P2 R2UR UR8, R16 ;  /* 0x00000000100822ca */ /* 0x000fe400000e0000 */
[----:B------:R-:W-:Y:S01]  /*2510*/  @P2 R2UR UR9, R17 ;  /* 0x00000000110922ca */ /* 0x000fe200000e0000 */
[----:B--2---:R4:W-:-:S12]  /*2520*/  ST.E.U8 desc[UR6][R14.64+0x1], R21 ;  /* 0x000001150e007985 */ /* 0x0049d8000c101106 */
[----:B------:R-:W2:Y:S01]  /*2530*/  @P2 LD.E.S8 R19, desc[UR8][R12.64+0x2] ;  /* 0x000002080c132980 */ /* 0x000ea2000c101300 */
[----:B------:R-:W-:Y:S02]  /*2540*/  @P2 R2UR UR6, R16 ;  /* 0x00000000100622ca */ /* 0x000fe400000e0000 */
[----:B------:R-:W-:Y:S02]  /*2550*/  @P2 R2UR UR7, R17 ;  /* 0x00000000110722ca */ /* 0x000fe400000e0000 */
[----:B--2---:R-:W-:-:S04]  /*2560*/  @P2 IADD3 R22, P3, PT, R19, UR4, RZ ;  /* 0x0000000413162c10 */ /* 0x004fc8000ff7e0ff */
[----:B------:R-:W-:-:S07]  /*2570*/  @P2 LEA.HI.X.SX32 R23, R19, UR5, 0x1, P3 ;  /* 0x0000000513172c11 */ /* 0x000fce00098f0eff */
[----:B------:R-:W2:Y:S01]  /*2580*/  @P2 LDG.E.U8 R23, desc[UR6][R22.64] ;  /* 0x0000000616172981 */ /* 0x000ea2000c1e1100 */
[----:B------:R-:W-:Y:S02]  /*2590*/  @P2 R2UR UR4, R16 ;  /* 0x00000000100422ca */ /* 0x000fe400000e0000 */
[----:B------:R-:W-:-:S13]  /*25a0*/  @P2 R2UR UR5, R17 ;  /* 0x00000000110522ca */ /* 0x000fda00000e0000 */
[----:B--2---:R4:W-:Y:S02]  /*25b0*/  @P2 ST.E.U8 desc[UR4][R14.64+0x2], R23 ;  /* 0x000002170e002985 */ /* 0x0049e4000c101104 */
.L_x_25:
[----:B0--3--:R-:W0:Y:S01]  /*25c0*/  LDC.64 R12, c[0x0][0x388] ;  /* 0x0000e200ff0c7b82 */ /* 0x009e220000000a00 */
[C---:B------:R-:W-:Y:S02]  /*25d0*/  R2UR UR4, R16.reuse ;  /* 0x00000000100472ca */ /* 0x040fe400000e0000 */
[C---:B------:R-:W-:Y:S02]  /*25e0*/  R2UR UR5, R17.reuse ;  /* 0x00000000110572ca */ /* 0x040fe400000e0000 */
[C---:B------:R-:W-:Y:S02]  /*25f0*/  R2UR UR6, R16.reuse ;  /* 0x00000000100672ca */ /* 0x040fe400000e0000 */
[C---:B------:R-:W-:Y:S02]  /*2600*/  R2UR UR7, R17.reuse ;  /* 0x00000000110772ca */ /* 0x040fe400000e0000 */
[----:B------:R-:W-:Y:S02]  /*2610*/  R2UR UR8, R16 ;  /* 0x00000000100872ca */ /* 0x000fe400000e0000 */
[----:B------:R-:W-:-:S05]  /*2620*/  R2UR UR9, R17 ;  /* 0x00000000110972ca */ /* 0x000fca00000e0000 */
[----:B------:R3:W-:Y:S04]  /*2630*/  ST.E.U8 desc[UR4][R6.64], RZ ;  /* 0x000000ff06007985 */ /* 0x0007e8000c101104 */
[----:B-12-4-:R-:W2:Y:S04]  /*2640*/  LD.E.U8 R14, desc[UR6][R10.64] ;  /* 0x000000060a0e7980 */ /* 0x016ea8000c101100 */
[----:B0-----:R-:W2:Y:S01]  /*2650*/  LDG.E.U8 R13, desc[UR8][R12.64] ;  /* 0x000000080c0d7981 */ /* 0x001ea2000c1e1100 */
[----:B------:R-:W-:Y:S01]  /*2660*/  BSSY.RECONVERGENT B1, `(.L_x_28) ;  /* 0x0000017000017945 */ /* 0x000fe20003800200 */
[----:B--2---:R-:W-:-:S13]  /*2670*/  ISETP.NE.AND P2, PT, R14, R13, PT ;  /* 0x0000000d0e00720c */ /* 0x004fda0003f45270 */
[----:B---3--:R-:W-:Y:S05]  /*2680*/  @P2 BRA `(.L_x_29) ;  /* 0x0000000000502947 */ /* 0x008fea0003800000 */
[----:B------:R-:W-:-:S07]  /*2690*/  IMAD.MOV.U32 R19, RZ, RZ, RZ ;  /* 0x000000ffff137224 */ /* 0x000fce00078e00ff */
.L_x_30:
[----:B------:R-:W-:Y:S02]  /*26a0*/  PRMT R12, R14, 0x9910, RZ ;  /* 0x000099100e0c7816 */ /* 0x000fe400000000ff */
[----:B------:R-:W-:Y:S02]  /*26b0*/  PRMT R13, RZ, 0x7610, R13 ;  /* 0x00007610ff0d7816 */ /* 0x000fe4000000000d */
[----:B------:R-:W-:Y:S02]  /*26c0*/  ISETP.NE.AND P2, PT, R12, RZ, PT ;  /* 0x000000ff0c00720c */ /* 0x000fe40003f45270 */
[----:B------:R-:W-:-:S11]  /*26d0*/  PRMT R14, RZ, 0x7610, R14 ;  /* 0x00007610ff0e7816 */ /* 0x000fd6000000000e */
[----:B------:R-:W-:Y:S05]  /*26e0*/  @!P2 BRA `(.L_x_29) ;  /* 0x000000000038a947 */ /* 0x000fea0003800000 */
[----:B------:R-:W0:Y:S01]  /*26f0*/  LDCU.64 UR4, c[0x0][0x388] ;  /* 0x00007100ff0477ac */ /* 0x000e220008000a00 */
[C---:B------:R-:W-:Y:S02]  /*2700*/  R2UR UR6, R16.reuse ;  /* 0x00000000100672ca */ /* 0x040fe400000e0000 */
[C---:B------:R-:W-:Y:S02]  /*2710*/  R2UR UR7, R17.reuse ;  /* 0x00000000110772ca */ /* 0x040fe400000e0000 */
[----:B------:R-:W-:Y:S02]  /*2720*/  R2UR UR8, R16 ;  /* 0x00000000100872ca */ /* 0x000fe400000e0000 */
[----:B------:R-:W-:Y:S02]  /*2730*/  R2UR UR9, R17 ;  /* 0x00000000110972ca */ /* 0x000fe400000e0000 */
[----:B------:R-:W-:-:S05]  /*2740*/  IADD3 R14, P2, PT, R19, R10, RZ ;  /* 0x0000000a130e7210 */ /* 0x000fca0007f5e0ff */
[----:B------:R-:W-:Y:S01]  /*2750*/  IMAD.X R15, RZ, RZ, R11, P2 ;  /* 0x000000ffff0f7224 */ /* 0x000fe200010e060b */
[----:B0-----:R-:W-:-:S04]  /*2760*/  IADD3 R12, P3, PT, R19, UR4, RZ ;  /* 0x00000004130c7c10 */ /* 0x001fc8000ff7e0ff */
[----:B------:R-:W2:Y:S01]  /*2770*/  LD.E.U8 R14, desc[UR6][R14.64+0x1] ;  /* 0x000001060e0e7980 */ /* 0x000ea2000c101100 */
[----:B------:R-:W-:-:S06]  /*2780*/  IMAD.X R13, RZ, RZ, UR5, P3 ;  /* 0x00000005ff0d7e24 */ /* 0x000fcc00098e06ff */
[----:B------:R-:W2:Y:S01]  /*2790*/  LDG.E.U8 R13, desc[UR8][R12.64+0x1] ;  /* 0x000001080c0d7981 */ /* 0x000ea2000c1e1100 */
[----:B------:R-:W-:Y:S01]  /*27a0*/  VIADD R19, R19, 0x1 ;  /* 0x0000000113137836 */ /* 0x000fe20000000000 */
[----:B--2---:R-:W-:-:S13]  /*27b0*/  ISETP.NE.AND P2, PT, R14, R13, PT ;  /* 0x0000000d0e00720c */ /* 0x004fda0003f45270 */
[----:B------:R-:W-:Y:S05]  /*27c0*/  @!P2 BRA `(.L_x_30) ;  /* 0xfffffffc00b4a947 */ /* 0x000fea000383ffff */
.L_x_29:
[----:B------:R-:W-:Y:S05]  /*27d0*/  BSYNC.RECONVERGENT B1 ;  /* 0x0000000000017941 */ /* 0x000fea0003800200 */
.L_x_28:
[----:B------:R-:W-:-:S04]  /*27e0*/  LOP3.LUT R13, R14, R13, RZ, 0xfc, !PT ;  /* 0x0000000d0e0d7212 */ /* 0x000fc800078efcff */
[----:B------:R-:W-:-:S04]  /*27f0*/  PRMT R12, R13, 0x9910, RZ ;  /* 0x000099100d0c7816 */ /* 0x000fc800000000ff */
[----:B------:R-:W-:-:S13]  /*2800*/  ISETP.NE.AND P2, PT, R12, RZ, PT ;  /* 0x000000ff0c00720c */ /* 0x000fda0003f45270 */
[----:B------:R-:W-:Y:S05]  /*2810*/  @!P2 BRA `(.L_x_31) ;  /* 0x00000004006ca947 */ /* 0x000fea0003800000 */
[----:B------:R-:W0:Y:S01]  /*2820*/  LDC R12, c[0x0][0x39c] ;  /* 0x0000e700ff0c7b82 */ /* 0x000e220000000800 */
[----:B------:R-:W-:Y:S01]  /*2830*/  BSSY.RECONVERGENT B1, `(.L_x_32) ;  /* 0x000002d000017945 */ /* 0x000fe20003800200 */
[----:B------:R-:W-:Y:S02]  /*2840*/  IMAD.MOV.U32 R21, RZ, RZ, 0x1 ;  /* 0x00000001ff157424 */ /* 0x000fe400078e00ff */
[----:B------:R-:W-:Y:S01]  /*2850*/  IMAD.MOV.U32 R15, RZ, RZ, RZ ;  /* 0x000000ffff0f7224 */ /* 0x000fe200078e00ff */
[----:B0-----:R-:W-:-:S04]  /*2860*/  IABS R14, R12 ;  /* 0x0000000c000e7213 */ /* 0x001fc80000000000 */
[----:B------:R-:W0:Y:S08]  /*2870*/  I2F.RP R20, R14 ;  /* 0x0000000e00147306 */ /* 0x000e300000209400 */
[----:B0-----:R-:W0:Y:S02]  /*2880*/  MUFU.RCP R20, R20 ;  /* 0x0000001400147308 */ /* 0x001e240000001000 */
[----:B0-----:R-:W-:-:S06]  /*2890*/  VIADD R12, R20, 0xffffffe ;  /* 0x0ffffffe140c7836 */ /* 0x001fcc0000000000 */
[----:B------:R0:W1:Y:S02]  /*28a0*/  F2I.FTZ.U32.TRUNC.NTZ R13, R12 ;  /* 0x0000000c000d7305 */ /* 0x000064000021f000 */
[----:B0-----:R-:W-:Y:S02]  /*28b0*/  IMAD.MOV.U32 R12, RZ, RZ, RZ ;  /* 0x000000ffff0c7224 */ /* 0x001fe400078e00ff */
[----:B-1----:R-:W-:-:S04]  /*28c0*/  IMAD.MOV R19, RZ, RZ, -R13 ;  /* 0x000000ffff137224 */ /* 0x002fc800078e0a0d */
[----:B------:R-:W-:-:S04]  /*28d0*/  IMAD R19, R19, R14, RZ ;  /* 0x0000000e13137224 */ /* 0x000fc800078e02ff */
[----:B------:R-:W-:-:S07]  /*28e0*/  IMAD.HI.U32 R19, R13, R19, R12 ;  /* 0x000000130d137227 */ /* 0x000fce00078e000c */
.L_x_33:
[----:B------:R-:W-:Y:S01]  /*28f0*/  R2UR UR4, R16 ;  /* 0x00000000100472ca */ /* 0x000fe200000e0000 */
[----:B0-----:R-:W0:Y:S01]  /*2900*/  LDC R20, c[0x0][0x39c] ;  /* 0x0000e700ff147b82 */ /* 0x001e220000000800 */
[----:B------:R-:W-:Y:S02]  /*2910*/  R2UR UR5, R17 ;  /* 0x00000000110572ca */ /* 0x000fe400000e0000 */
[----:B------:R-:W-:-:S05]  /*2920*/  IADD3 R12, P2, PT, R15, R18, RZ ;  /* 0x000000120f0c7210 */ /* 0x000fca0007f5e0ff */
[----:B------:R-:W-:-:S06]  /*2930*/  IMAD.X R13, RZ, RZ, R2, P2 ;  /* 0x000000ffff0d7224 */ /* 0x000fcc00010e0602 */
[----:B------:R-:W2:Y:S01]  /*2940*/  LD.E.S8 R22, desc[UR4][R12.64] ;  /* 0x000000040c167980 */ /* 0x000ea2000c101300 */
[----:B------:R-:W1:Y:S01]  /*2950*/  LDCU UR4, c[0x0][0x398] ;  /* 0x00007300ff0477ac */ /* 0x000e620008000800 */
[----:B------:R-:W-:Y:S01]  /*2960*/  VIADD R15, R15, 0x1 ;  /* 0x000000010f0f7836 */ /* 0x000fe20000000000 */
[----:B------:R-:W-:Y:S02]  /*2970*/  R2UR UR6, R16 ;  /* 0x00000000100672ca */ /* 0x000fe400000e0000 */
[----:B------:R-:W-:Y:S02]  /*2980*/  R2UR UR7, R17 ;  /* 0x00000000110772ca */ /* 0x000fe400000e0000 */
[----:B0-----:R-:W-:Y:S01]  /*2990*/  IABS R26, R20 ;  /* 0x00000014001a7213 */ /* 0x001fe20000000000 */
        /* <DEDUP_REMOVED lines=12> */
[----:B------:R-:W-:Y:S01]  /*2a60*/  @P3 VIADD R22, R22, 0x1 ;  /* 0x0000000116163836 */ /* 0x000fe20000000000 */
[----:B-1----:R-:W-:-:S05]  /*2a70*/  ISETP.LT.AND P3, PT, R15, UR4, PT ;  /* 0x000000040f007c0c */ /* 0x002fca000bf61270 */
[----:B------:R-:W-:Y:S01]  /*2a80*/  @!P2 IMAD.MOV R22, RZ, RZ, -R22 ;  /* 0x000000ffff16a224 */ /* 0x000fe200078e0a16 */
[----:B------:R-:W-:-:S04]  /*2a90*/  @!P4 LOP3.LUT R22, RZ, R20, RZ, 0x33, !PT ;  /* 0x00000014ff16c212 */ /* 0x000fc800078e33ff */
[----:B------:R-:W-:Y:S01]  /*2aa0*/  ISETP.GT.AND P2, PT, R22, RZ, PT ;  /* 0x000000ff1600720c */ /* 0x000fe20003f44270 */
[----:B------:R-:W-:-:S04]  /*2ab0*/  IMAD.MOV R23, RZ, RZ, -R22 ;  /* 0x000000ffff177224 */ /* 0x000fc800078e0a16 */
[----:B------:R-:W-:Y:S02]  /*2ac0*/  IMAD R23, R20, R23, R21 ;  /* 0x0000001714177224 */ /* 0x000fe400078e0215 */
[----:B------:R-:W-:-:S03]  /*2ad0*/  IMAD.MOV.U32 R21, RZ, RZ, R22 ;  /* 0x000000ffff157224 */ /* 0x000fc600078e0016 */
[----:B------:R0:W-:Y:S03]  /*2ae0*/  ST.E.U8 desc[UR6][R12.64], R23 ;  /* 0x000000170c007985 */ /* 0x0001e6000c101106 */
[----:B------:R-:W-:Y:S05]  /*2af0*/  @P2 BRA P3, `(.L_x_33) ;  /* 0xfffffffc007c2947 */ /* 0x000fea000183ffff */
[----:B------:R-:W-:Y:S05]  /*2b00*/  BSYNC.RECONVERGENT B1 ;  /* 0x0000000000017941 */ /* 0x000fea0003800200 */
.L_x_32:
[----:B------:R-:W-:Y:S01]  /*2b10*/  ISETP.NE.AND P2, PT, R21, RZ, PT ;  /* 0x000000ff1500720c */ /* 0x000fe20003f45270 */
[----:B------:R-:W-:-:S12]  /*2b20*/  VIADD R8, R8, 0x1 ;  /* 0x0000000108087836 */ /* 0x000fd80000000000 */
[----:B------:R-:W-:Y:S05]  /*2b30*/  @!P2 BRA `(.L_x_34) ;  /* 0xffffffe800d4a947 */ /* 0x000fea000383ffff */
[----:B------:R-:W-:Y:S05]  /*2b40*/  EXIT ;  /* 0x000000000000794d */ /* 0x000fea0003800000 */
.L_x_21:
[----:B------:R-:W0:Y:S01]  /*2b50*/  LDC.64 R4, c[0x0][0x388] ;  /* 0x0000e200ff047b82 */ /* 0x000e220000000a00 */
[C---:B------:R-:W-:Y:S01]  /*2b60*/  R2UR UR4, R16.reuse ;  /* 0x00000000100472ca */ /* 0x040fe200000e0000 */
[----:B------:R-:W-:Y:S01]  /*2b70*/  IMAD.MOV.U32 R2, RZ, RZ, R10 ;  /* 0x000000ffff027224 */ /* 0x000fe200078e000a */
[C---:B------:R-:W-:Y:S01]  /*2b80*/  R2UR UR5, R17.reuse ;  /* 0x00000000110572ca */ /* 0x040fe200000e0000 */
[----:B------:R-:W-:Y:S01]  /*2b90*/  IMAD.MOV.U32 R3, RZ, RZ, R11 ;  /* 0x000000ffff037224 */ /* 0x000fe200078e000b */
[C---:B------:R-:W-:Y:S02]  /*2ba0*/  R2UR UR6, R16.reuse ;  /* 0x00000000100672ca */ /* 0x040fe400000e0000 */
[C---:B------:R-:W-:Y:S02]  /*2bb0*/  R2UR UR7, R17.reuse ;  /* 0x00000000110772ca */ /* 0x040fe400000e0000 */
[----:B------:R-:W-:Y:S02]  /*2bc0*/  R2UR UR8, R16 ;  /* 0x00000000100872ca */ /* 0x000fe400000e0000 */
[----:B------:R-:W-:-:S05]  /*2bd0*/  R2UR UR9, R17 ;  /* 0x00000000110972ca */ /* 0x000fca00000e0000 */
[----:B------:R1:W-:Y:S04]  /*2be0*/  ST.E.U8 desc[UR4][R6.64], RZ ;  /* 0x000000ff06007985 */ /* 0x0003e8000c101104 */
[----:B------:R-:W2:Y:S04]  /*2bf0*/  LD.E.U8 R2, desc[UR6][R2.64] ;  /* 0x0000000602027980 */ /* 0x000ea8000c101100 */
[----:B0-----:R-:W2:Y:S01]  /*2c00*/  LDG.E.U8 R5, desc[UR8][R4.64] ;  /* 0x0000000804057981 */ /* 0x001ea2000c1e1100 */
[----:B------:R-:W-:Y:S01]  /*2c10*/  BSSY.RECONVERGENT B1, `(.L_x_35) ;  /* 0x0000017000017945 */ /* 0x000fe20003800200 */
[----:B--2---:R-:W-:-:S13]  /*2c20*/  ISETP.NE.AND P0, PT, R2, R5, PT ;  /* 0x000000050200720c */ /* 0x004fda0003f05270 */
[----:B-1----:R-:W-:Y:S05]  /*2c30*/  @P0 BRA `(.L_x_36) ;  /* 0x0000000000500947 */ /* 0x002fea0003800000 */
[----:B------:R-:W-:-:S07]  /*2c40*/  IMAD.MOV.U32 R7, RZ, RZ, RZ ;  /* 0x000000ffff077224 */ /* 0x000fce00078e00ff */
.L_x_37:
        /* <DEDUP_REMOVED lines=19> */
.L_x_36:
[----:B------:R-:W-:Y:S05]  /*2d80*/  BSYNC.RECONVERGENT B1 ;  /* 0x0000000000017941 */ /* 0x000fea0003800200 */
.L_x_35:
[----:B------:R-:W-:-:S04]  /*2d90*/  LOP3.LUT R2, R2, R5, RZ, 0xfc, !PT ;  /* 0x0000000502027212 */ /* 0x000fc800078efcff */
[----:B------:R-:W-:-:S04]  /*2da0*/  PRMT R0, R2, 0x9910, RZ ;  /* 0x0000991002007816 */ /* 0x000fc800000000ff */
[----:B------:R-:W-:-:S13]  /*2db0*/  ISETP.NE.AND P0, PT, R0, RZ, PT ;  /* 0x000000ff0000720c */ /* 0x000fda0003f05270 */
[----:B------:R-:W-:Y:S05]  /*2dc0*/  @P0 EXIT ;  /* 0x000000000000094d */ /* 0x000fea0003800000 */
.L_x_31:
[----:B------:R-:W-:Y:S05]  /*2dd0*/  BSYNC.RECONVERGENT B0 ;  /* 0x0000000000007941 */ /* 0x000fea0003800200 */
.L_x_20:
[----:B------:R-:W0:Y:S01]  /*2de0*/  LDC.64 R2, c[0x0][0x380] ;  /* 0x0000e000ff027b82 */ /* 0x000e220000000a00 */
[----:B------:R-:W-:Y:S01]  /*2df0*/  R2UR UR4, R16 ;  /* 0x00000000100472ca */ /* 0x000fe200000e0000 */
[----:B------:R-:W-:Y:S01]  /*2e00*/  IMAD.MOV.U32 R5, RZ, RZ, 0x1 ;  /* 0x00000001ff057424 */ /* 0x000fe200078e00ff */
[----:B------:R-:W-:-:S13]  /*2e10*/  R2UR UR5, R17 ;  /* 0x00000000110572ca */ /* 0x000fda00000e0000 */
[----:B0-----:R-:W-:Y:S01]  /*2e20*/  STG.E desc[UR4][R2.64], R5 ;  /* 0x0000000502007986 */ /* 0x001fe2000c101904 */
[----:B------:R-:W-:Y:S05]  /*2e30*/  EXIT ;  /* 0x000000000000794d */ /* 0x000fea0003800000 */
.L_x_38:
[----:B------:R-:W-:-:S00]  /*2e40*/  BRA `(.L_x_38) ;  /* 0xfffffffc00fc7947 */ /* 0x000fc0000383ffff */
[----:B------:R-:W-:-:S00]  /*2e50*/  NOP ;  /* 0x0000000000007918 */ /* 0x000fc00000000000 */
        /* <DEDUP_REMOVED lines=10> */
.L_x_39:


//--------------------- .nv.shared.reserved.0     --------------------------
	.section	.nv.shared.reserved.0,"aw",@nobits
	.weak		__nv_reservedSMEM_offset_0_alias
	.size		__nv_reservedSMEM_offset_0_alias, 0, 64
	.other		__nv_reservedSMEM_offset_0_alias,@"STO_CUDA_RESERVED_SHARED STV_DEFAULT"
__nv_reservedSMEM_offset_0_alias:
	.zero		0
	.zero		64


//--------------------- .nv.constant0._Z6searchPiPcS0_ii --------------------------
	.section	.nv.constant0._Z6searchPiPcS0_ii,"a",@progbits
	.sectionflags	@""
	.align	4
.nv.constant0._Z6searchPiPcS0_ii:
	.zero		928


//--------------------- SYMBOLS --------------------------

	.type		.nv.reservedSmem.offset0,@object
	.size		.nv.reservedSmem.offset0,0x4
	.type		malloc,@function
